//
// Generated by NVIDIA NVVM Compiler
//
// Compiler Build ID: CL-36424714
// Cuda compilation tools, release 13.0, V13.0.88
// Based on NVVM 20.0.0
//

.version 9.0
.target sm_100
.address_size 64

	// .globl	_Z12render_pixelPhP17curandStateXORWOW
.global .align 4 .b8 precalc_xorwow_matrix[102400];
.global .align 4 .b8 precalc_xorwow_offset_matrix[102400];
.global .align 4 .b8 mrg32k3aM1[2304];
.global .align 4 .b8 mrg32k3aM2[2304];
.global .align 4 .b8 mrg32k3aM1SubSeq[2016];
.global .align 4 .b8 mrg32k3aM2SubSeq[2016];
.global .align 4 .b8 mrg32k3aM1Seq[2304];
.global .align 4 .b8 mrg32k3aM2Seq[2304];
.const .align 8 .b8 __cr_lgamma_table[72];
.const .align 4 .f32 d_light_irradiance = 0f42280000;
.const .align 4 .b8 d_scene_objects[1792];
.const .align 4 .b8 d_camera_position[12] = {0, 0, 139, 67, 0, 128, 136, 67, 0, 0, 72, 196};
.const .align 4 .b8 d_camera_direction[12] = {0, 0, 0, 0, 0, 0, 0, 0, 0, 0, 128, 63};
.const .align 4 .b8 d_camera_up_direction[12] = {0, 0, 0, 0, 0, 0, 128, 63};
.const .align 4 .b8 d_camera_left_direction[12] = {0, 0, 128, 191};
.const .align 4 .f32 d_camera_focal_length = 0f40600000;
.const .align 4 .f32 d_camera_width = 0f40200000;
.const .align 4 .f32 d_camera_height = 0f40200000;
.const .align 4 .f32 d_camera_pixel_width = 0f3BA00000;
.const .align 4 .f32 d_camera_pixel_height = 0f3BA00000;
.global .align 4 .b8 stack_dir[134217728];
.global .align 4 .b8 stack_indir_rate[134217728];
.global .align 4 .b8 __cudart_i2opi_f[24] = {65, 144, 67, 60, 153, 149, 98, 219, 192, 221, 52, 245, 209, 87, 39, 252, 41, 21, 68, 78, 110, 131, 249, 162};

.visible .entry _Z12render_pixelPhP17curandStateXORWOW(
	.param .u64 .ptr .align 1 _Z12render_pixelPhP17curandStateXORWOW_param_0,
	.param .u64 .ptr .align 1 _Z12render_pixelPhP17curandStateXORWOW_param_1
)
{
	.local .align 4 .b8 	__local_depot0[28];
	.reg .b64 	%SP;
	.reg .b64 	%SPL;
	.reg .pred 	%p<117>;
	.reg .b16 	%rs<4>;
	.reg .b32 	%r<338>;
	.reg .b32 	%f<1065>;
	.reg .b64 	%rd<95>;
	.reg .b64 	%fd<35>;

	mov.u64 	%SPL, __local_depot0;
	ld.param.u64 	%rd16, [_Z12render_pixelPhP17curandStateXORWOW_param_1];
	cvta.to.global.u64 	%rd17, %rd16;
	add.u64 	%rd1, %SPL, 0;
	add.u64 	%rd2, %SPL, 0;
	mov.u32 	%r129, %ctaid.x;
	shl.b32 	%r130, %r129, 4;
	mov.u32 	%r131, %tid.x;
	add.s32 	%r132, %r130, %r131;
	mov.u32 	%r133, %ctaid.y;
	shl.b32 	%r134, %r133, 4;
	mov.u32 	%r135, %tid.y;
	add.s32 	%r136, %r134, %r135;
	ld.const.f32 	%f176, [d_camera_left_direction];
	ld.const.f32 	%f177, [d_camera_left_direction+4];
	ld.const.f32 	%f178, [d_camera_left_direction+8];
	cvt.rn.f64.s32 	%fd3, %r132;
	add.f64 	%fd4, %fd3, 0d3FE0000000000000;
	add.f64 	%fd5, %fd4, 0dC070000000000000;
	ld.const.f32 	%f179, [d_camera_pixel_width];
	cvt.f64.f32 	%fd1, %f179;
	mul.f64 	%fd6, %fd5, %fd1;
	cvt.rn.f32.f64 	%f180, %fd6;
	ld.const.f32 	%f181, [d_camera_up_direction];
	ld.const.f32 	%f182, [d_camera_up_direction+4];
	ld.const.f32 	%f183, [d_camera_up_direction+8];
	cvt.rn.f64.u32 	%fd7, %r136;
	add.f64 	%fd8, %fd7, 0d3FE0000000000000;
	add.f64 	%fd9, %fd8, 0dC070000000000000;
	ld.const.f32 	%f184, [d_camera_pixel_height];
	cvt.f64.f32 	%fd2, %f184;
	mul.f64 	%fd10, %fd9, %fd2;
	cvt.rn.f32.f64 	%f185, %fd10;
	ld.const.f32 	%f186, [d_camera_direction];
	ld.const.f32 	%f187, [d_camera_direction+4];
	ld.const.f32 	%f188, [d_camera_direction+8];
	ld.const.f32 	%f189, [d_camera_focal_length];
	mul.f32 	%f190, %f186, %f189;
	mul.f32 	%f191, %f187, %f189;
	mul.f32 	%f192, %f188, %f189;
	fma.rn.f32 	%f193, %f181, %f185, %f190;
	fma.rn.f32 	%f194, %f182, %f185, %f191;
	fma.rn.f32 	%f195, %f183, %f185, %f192;
	fma.rn.f32 	%f196, %f176, %f180, %f193;
	fma.rn.f32 	%f197, %f177, %f180, %f194;
	fma.rn.f32 	%f198, %f178, %f180, %f195;
	ld.const.f32 	%f1, [d_camera_position];
	add.f32 	%f2, %f1, %f196;
	ld.const.f32 	%f3, [d_camera_position+4];
	add.f32 	%f199, %f3, %f197;
	ld.const.f32 	%f4, [d_camera_position+8];
	add.f32 	%f5, %f4, %f198;
	mul.wide.u32 	%rd20, %r131, 48;
	add.s64 	%rd3, %rd17, %rd20;
	add.f32 	%f200, %f199, 0f00000000;
	sub.f32 	%f6, %f200, %f3;
	ld.const.f32 	%f7, [d_light_irradiance];
	shl.b32 	%r137, %r133, 13;
	shl.b32 	%r138, %r135, 9;
	add.s32 	%r139, %r137, %r138;
	add.s32 	%r1, %r139, %r132;
	ld.global.v2.u32 	{%r332, %r304}, [%rd3];
	ld.global.v2.u32 	{%r303, %r335}, [%rd3+8];
	ld.global.v2.u32 	{%r334, %r333}, [%rd3+16];
	mov.f32 	%f1063, 0f00000000;
	mov.b32 	%r284, 0;
	mov.u64 	%rd22, d_scene_objects;
	cvt.f64.f32 	%fd18, %f7;
$L__BB0_1:
	mov.u32 	%r305, %r335;
	mov.u32 	%r10, %r334;
	mov.u32 	%r335, %r333;
	shr.u32 	%r142, %r304, 2;
	xor.b32  	%r143, %r142, %r304;
	shl.b32 	%r144, %r335, 4;
	shl.b32 	%r145, %r143, 1;
	xor.b32  	%r146, %r145, %r144;
	xor.b32  	%r147, %r146, %r143;
	xor.b32  	%r334, %r147, %r335;
	add.s32 	%r148, %r332, %r334;
	add.s32 	%r149, %r148, 362437;
	cvt.rn.f32.u32 	%f202, %r149;
	fma.rn.f32 	%f203, %f202, 0f2F800000, 0f2F000000;
	cvt.f64.f32 	%fd11, %f203;
	add.f64 	%fd12, %fd11, 0dBFE0000000000000;
	mul.f64 	%fd13, %fd12, %fd1;
	cvt.rn.f32.f64 	%f204, %fd13;
	shr.u32 	%r150, %r303, 2;
	xor.b32  	%r151, %r150, %r303;
	st.global.v2.u32 	[%rd3+8], {%r10, %r335};
	shl.b32 	%r152, %r334, 4;
	shl.b32 	%r153, %r151, 1;
	xor.b32  	%r154, %r153, %r152;
	xor.b32  	%r155, %r154, %r151;
	xor.b32  	%r333, %r155, %r334;
	st.global.v2.u32 	[%rd3+16], {%r334, %r333};
	add.s32 	%r332, %r332, 724874;
	st.global.v2.u32 	[%rd3], {%r332, %r305};
	add.s32 	%r156, %r333, %r332;
	cvt.rn.f32.u32 	%f205, %r156;
	fma.rn.f32 	%f206, %f205, 0f2F800000, 0f2F000000;
	cvt.f64.f32 	%fd14, %f206;
	add.f64 	%fd15, %fd14, 0dBFE0000000000000;
	mul.f64 	%fd16, %fd15, %fd2;
	cvt.rn.f32.f64 	%f207, %fd16;
	add.f32 	%f208, %f2, %f204;
	add.f32 	%f209, %f5, %f207;
	sub.f32 	%f210, %f208, %f1;
	sub.f32 	%f211, %f209, %f4;
	abs.f32 	%f212, %f210;
	abs.f32 	%f213, %f211;
	abs.f32 	%f214, %f6;
	add.f32 	%f215, %f212, %f214;
	add.f32 	%f216, %f215, %f213;
	min.f32 	%f217, %f212, %f214;
	max.f32 	%f218, %f212, %f214;
	min.f32 	%f219, %f218, %f213;
	max.f32 	%f220, %f218, %f213;
	mov.b32 	%r157, %f220;
	and.b32  	%r158, %r157, -33554432;
	xor.b32  	%r159, %r158, 2122317824;
	mov.b32 	%f221, %r159;
	mul.f32 	%f222, %f219, %f221;
	mul.f32 	%f223, %f217, %f221;
	mul.f32 	%f224, %f220, %f221;
	mul.f32 	%f225, %f222, %f222;
	fma.rn.f32 	%f226, %f223, %f223, %f225;
	fma.rn.f32 	%f227, %f224, %f224, %f226;
	sqrt.rn.f32 	%f228, %f227;
	or.b32  	%r160, %r158, 8388608;
	mov.b32 	%f229, %r160;
	mul.f32 	%f230, %f228, %f229;
	setp.gt.f32 	%p2, %f216, %f220;
	selp.f32 	%f231, %f230, %f216, %p2;
	setp.eq.f32 	%p3, %f220, 0f7F800000;
	rcp.rn.f32 	%f232, %f231;
	selp.f32 	%f233, 0f00000000, %f232, %p3;
	mul.f32 	%f9, %f210, %f233;
	mul.f32 	%f10, %f6, %f233;
	mul.f32 	%f11, %f211, %f233;
	mov.b32 	%r286, -1;
	mov.f32 	%f1028, 0f4F000000;
	mov.b32 	%r285, 0;
$L__BB0_2:
	mul.wide.u32 	%rd21, %r285, 56;
	add.s64 	%rd23, %rd22, %rd21;
	ld.const.f32 	%f13, [%rd23];
	ld.const.f32 	%f14, [%rd23+4];
	ld.const.f32 	%f15, [%rd23+8];
	sub.f32 	%f234, %f13, %f1;
	sub.f32 	%f235, %f14, %f3;
	sub.f32 	%f236, %f15, %f4;
	mul.f32 	%f237, %f10, %f235;
	fma.rn.f32 	%f238, %f9, %f234, %f237;
	fma.rn.f32 	%f239, %f11, %f236, %f238;
	mul.f32 	%f240, %f9, %f239;
	mul.f32 	%f241, %f10, %f239;
	mul.f32 	%f242, %f11, %f239;
	sub.f32 	%f16, %f13, %f240;
	sub.f32 	%f17, %f14, %f241;
	sub.f32 	%f243, %f15, %f242;
	ld.const.f32 	%f18, [%rd23+12];
	ld.const.f32 	%f19, [%rd23+16];
	ld.const.f32 	%f20, [%rd23+20];
	sub.f32 	%f244, %f18, %f1;
	sub.f32 	%f245, %f19, %f3;
	sub.f32 	%f246, %f20, %f4;
	mul.f32 	%f247, %f10, %f245;
	fma.rn.f32 	%f248, %f9, %f244, %f247;
	fma.rn.f32 	%f249, %f11, %f246, %f248;
	mul.f32 	%f250, %f9, %f249;
	mul.f32 	%f251, %f10, %f249;
	mul.f32 	%f252, %f11, %f249;
	sub.f32 	%f21, %f18, %f250;
	sub.f32 	%f22, %f19, %f251;
	sub.f32 	%f253, %f20, %f252;
	ld.const.f32 	%f23, [%rd23+24];
	ld.const.f32 	%f24, [%rd23+28];
	ld.const.f32 	%f25, [%rd23+32];
	sub.f32 	%f254, %f23, %f1;
	sub.f32 	%f255, %f24, %f3;
	sub.f32 	%f256, %f25, %f4;
	mul.f32 	%f257, %f10, %f255;
	fma.rn.f32 	%f258, %f9, %f254, %f257;
	fma.rn.f32 	%f259, %f11, %f256, %f258;
	mul.f32 	%f260, %f9, %f259;
	mul.f32 	%f261, %f10, %f259;
	mul.f32 	%f262, %f11, %f259;
	sub.f32 	%f26, %f23, %f260;
	sub.f32 	%f27, %f24, %f261;
	sub.f32 	%f263, %f25, %f262;
	sub.f32 	%f264, %f16, %f1;
	sub.f32 	%f265, %f17, %f3;
	sub.f32 	%f266, %f243, %f4;
	sub.f32 	%f267, %f21, %f1;
	sub.f32 	%f268, %f22, %f3;
	sub.f32 	%f269, %f253, %f4;
	sub.f32 	%f270, %f26, %f1;
	sub.f32 	%f271, %f27, %f3;
	sub.f32 	%f272, %f263, %f4;
	mul.f32 	%f273, %f265, %f269;
	mul.f32 	%f274, %f266, %f268;
	sub.f32 	%f275, %f273, %f274;
	mul.f32 	%f276, %f266, %f267;
	mul.f32 	%f277, %f264, %f269;
	sub.f32 	%f278, %f276, %f277;
	mul.f32 	%f279, %f10, %f278;
	fma.rn.f32 	%f280, %f9, %f275, %f279;
	mul.f32 	%f281, %f264, %f268;
	mul.f32 	%f282, %f265, %f267;
	sub.f32 	%f283, %f281, %f282;
	fma.rn.f32 	%f28, %f11, %f283, %f280;
	mul.f32 	%f284, %f268, %f272;
	mul.f32 	%f285, %f269, %f271;
	sub.f32 	%f286, %f284, %f285;
	mul.f32 	%f287, %f269, %f270;
	mul.f32 	%f288, %f267, %f272;
	sub.f32 	%f289, %f287, %f288;
	mul.f32 	%f290, %f10, %f289;
	fma.rn.f32 	%f291, %f9, %f286, %f290;
	mul.f32 	%f292, %f267, %f271;
	mul.f32 	%f293, %f268, %f270;
	sub.f32 	%f294, %f292, %f293;
	fma.rn.f32 	%f295, %f11, %f294, %f291;
	mul.f32 	%f296, %f266, %f271;
	mul.f32 	%f297, %f265, %f272;
	sub.f32 	%f298, %f296, %f297;
	mul.f32 	%f299, %f264, %f272;
	mul.f32 	%f300, %f266, %f270;
	sub.f32 	%f301, %f299, %f300;
	mul.f32 	%f302, %f10, %f301;
	fma.rn.f32 	%f303, %f9, %f298, %f302;
	mul.f32 	%f304, %f265, %f270;
	mul.f32 	%f305, %f264, %f271;
	sub.f32 	%f306, %f304, %f305;
	fma.rn.f32 	%f307, %f11, %f306, %f303;
	setp.gt.f32 	%p4, %f28, 0f00000000;
	setp.gt.f32 	%p5, %f295, 0f00000000;
	and.pred  	%p6, %p4, %p5;
	setp.gt.f32 	%p7, %f307, 0f00000000;
	and.pred  	%p8, %p6, %p7;
	@%p8 bra 	$L__BB0_4;
	setp.geu.f32 	%p9, %f28, 0f00000000;
	setp.geu.f32 	%p10, %f295, 0f00000000;
	or.pred  	%p11, %p9, %p10;
	setp.geu.f32 	%p12, %f307, 0f00000000;
	or.pred  	%p13, %p11, %p12;
	@%p13 bra 	$L__BB0_5;
$L__BB0_4:
	sub.f32 	%f308, %f21, %f16;
	sub.f32 	%f309, %f22, %f17;
	sub.f32 	%f310, %f26, %f16;
	sub.f32 	%f311, %f27, %f17;
	sub.f32 	%f312, %f1, %f16;
	sub.f32 	%f313, %f3, %f17;
	mul.f32 	%f314, %f308, %f311;
	mul.f32 	%f315, %f309, %f310;
	sub.f32 	%f316, %f314, %f315;
	mul.f32 	%f317, %f312, %f311;
	mul.f32 	%f318, %f313, %f310;
	sub.f32 	%f319, %f317, %f318;
	div.rn.f32 	%f320, %f319, %f316;
	mul.f32 	%f321, %f313, %f308;
	mul.f32 	%f322, %f312, %f309;
	sub.f32 	%f323, %f321, %f322;
	div.rn.f32 	%f324, %f323, %f316;
	sub.f32 	%f325, %f18, %f13;
	sub.f32 	%f326, %f19, %f14;
	sub.f32 	%f327, %f20, %f15;
	sub.f32 	%f328, %f23, %f13;
	sub.f32 	%f329, %f24, %f14;
	sub.f32 	%f330, %f25, %f15;
	fma.rn.f32 	%f331, %f320, %f325, %f13;
	fma.rn.f32 	%f332, %f324, %f328, %f331;
	fma.rn.f32 	%f333, %f320, %f326, %f14;
	fma.rn.f32 	%f334, %f324, %f329, %f333;
	fma.rn.f32 	%f335, %f320, %f327, %f15;
	fma.rn.f32 	%f336, %f324, %f330, %f335;
	sub.f32 	%f337, %f332, %f1;
	sub.f32 	%f338, %f334, %f3;
	sub.f32 	%f339, %f336, %f4;
	mul.f32 	%f340, %f10, %f338;
	fma.rn.f32 	%f341, %f9, %f337, %f340;
	fma.rn.f32 	%f342, %f11, %f339, %f341;
	setp.gt.f32 	%p14, %f342, 0f00000000;
	setp.lt.f32 	%p15, %f342, %f1028;
	and.pred  	%p16, %p14, %p15;
	selp.b32 	%r286, %r285, %r286, %p16;
	selp.f32 	%f1028, %f342, %f1028, %p16;
$L__BB0_5:
	add.s32 	%r285, %r285, 1;
	setp.ne.s32 	%p17, %r285, 32;
	@%p17 bra 	$L__BB0_2;
	setp.lt.s32 	%p18, %r286, 0;
	@%p18 bra 	$L__BB0_9;
	mul.wide.u32 	%rd24, %r286, 56;
	add.s64 	%rd26, %rd22, %rd24;
	ld.const.u8 	%rs1, [%rd26+48];
	setp.eq.s16 	%p19, %rs1, 0;
	@%p19 bra 	$L__BB0_9;
	cvt.f64.f32 	%fd17, %f1063;
	fma.rn.f64 	%fd19, %fd18, 0d3F50000000000000, %fd17;
	cvt.rn.f32.f64 	%f1063, %fd19;
	mov.u32 	%r303, %r10;
	mov.u32 	%r304, %r305;
	bra.uni 	$L__BB0_66;
$L__BB0_9:
	mov.b32 	%r289, -1;
	mov.f32 	%f1030, 0f4F000000;
	mov.b32 	%r288, 0;
$L__BB0_10:
	mul.wide.u32 	%rd27, %r288, 56;
	add.s64 	%rd29, %rd22, %rd27;
	ld.const.f32 	%f38, [%rd29];
	ld.const.f32 	%f39, [%rd29+4];
	ld.const.f32 	%f40, [%rd29+8];
	sub.f32 	%f348, %f38, %f1;
	sub.f32 	%f349, %f39, %f3;
	sub.f32 	%f350, %f40, %f4;
	mul.f32 	%f351, %f10, %f349;
	fma.rn.f32 	%f352, %f9, %f348, %f351;
	fma.rn.f32 	%f353, %f11, %f350, %f352;
	mul.f32 	%f354, %f9, %f353;
	mul.f32 	%f355, %f10, %f353;
	mul.f32 	%f356, %f11, %f353;
	sub.f32 	%f41, %f38, %f354;
	sub.f32 	%f42, %f39, %f355;
	sub.f32 	%f357, %f40, %f356;
	ld.const.f32 	%f43, [%rd29+12];
	ld.const.f32 	%f44, [%rd29+16];
	ld.const.f32 	%f45, [%rd29+20];
	sub.f32 	%f358, %f43, %f1;
	sub.f32 	%f359, %f44, %f3;
	sub.f32 	%f360, %f45, %f4;
	mul.f32 	%f361, %f10, %f359;
	fma.rn.f32 	%f362, %f9, %f358, %f361;
	fma.rn.f32 	%f363, %f11, %f360, %f362;
	mul.f32 	%f364, %f9, %f363;
	mul.f32 	%f365, %f10, %f363;
	mul.f32 	%f366, %f11, %f363;
	sub.f32 	%f46, %f43, %f364;
	sub.f32 	%f47, %f44, %f365;
	sub.f32 	%f367, %f45, %f366;
	ld.const.f32 	%f48, [%rd29+24];
	ld.const.f32 	%f49, [%rd29+28];
	ld.const.f32 	%f50, [%rd29+32];
	sub.f32 	%f368, %f48, %f1;
	sub.f32 	%f369, %f49, %f3;
	sub.f32 	%f370, %f50, %f4;
	mul.f32 	%f371, %f10, %f369;
	fma.rn.f32 	%f372, %f9, %f368, %f371;
	fma.rn.f32 	%f373, %f11, %f370, %f372;
	mul.f32 	%f374, %f9, %f373;
	mul.f32 	%f375, %f10, %f373;
	mul.f32 	%f376, %f11, %f373;
	sub.f32 	%f51, %f48, %f374;
	sub.f32 	%f52, %f49, %f375;
	sub.f32 	%f377, %f50, %f376;
	sub.f32 	%f378, %f41, %f1;
	sub.f32 	%f379, %f42, %f3;
	sub.f32 	%f380, %f357, %f4;
	sub.f32 	%f381, %f46, %f1;
	sub.f32 	%f382, %f47, %f3;
	sub.f32 	%f383, %f367, %f4;
	sub.f32 	%f384, %f51, %f1;
	sub.f32 	%f385, %f52, %f3;
	sub.f32 	%f386, %f377, %f4;
	mul.f32 	%f387, %f379, %f383;
	mul.f32 	%f388, %f380, %f382;
	sub.f32 	%f389, %f387, %f388;
	mul.f32 	%f390, %f380, %f381;
	mul.f32 	%f391, %f378, %f383;
	sub.f32 	%f392, %f390, %f391;
	mul.f32 	%f393, %f10, %f392;
	fma.rn.f32 	%f394, %f9, %f389, %f393;
	mul.f32 	%f395, %f378, %f382;
	mul.f32 	%f396, %f379, %f381;
	sub.f32 	%f397, %f395, %f396;
	fma.rn.f32 	%f53, %f11, %f397, %f394;
	mul.f32 	%f398, %f382, %f386;
	mul.f32 	%f399, %f383, %f385;
	sub.f32 	%f400, %f398, %f399;
	mul.f32 	%f401, %f383, %f384;
	mul.f32 	%f402, %f381, %f386;
	sub.f32 	%f403, %f401, %f402;
	mul.f32 	%f404, %f10, %f403;
	fma.rn.f32 	%f405, %f9, %f400, %f404;
	mul.f32 	%f406, %f381, %f385;
	mul.f32 	%f407, %f382, %f384;
	sub.f32 	%f408, %f406, %f407;
	fma.rn.f32 	%f409, %f11, %f408, %f405;
	mul.f32 	%f410, %f380, %f385;
	mul.f32 	%f411, %f379, %f386;
	sub.f32 	%f412, %f410, %f411;
	mul.f32 	%f413, %f378, %f386;
	mul.f32 	%f414, %f380, %f384;
	sub.f32 	%f415, %f413, %f414;
	mul.f32 	%f416, %f10, %f415;
	fma.rn.f32 	%f417, %f9, %f412, %f416;
	mul.f32 	%f418, %f379, %f384;
	mul.f32 	%f419, %f378, %f385;
	sub.f32 	%f420, %f418, %f419;
	fma.rn.f32 	%f421, %f11, %f420, %f417;
	setp.gt.f32 	%p20, %f53, 0f00000000;
	setp.gt.f32 	%p21, %f409, 0f00000000;
	and.pred  	%p22, %p20, %p21;
	setp.gt.f32 	%p23, %f421, 0f00000000;
	and.pred  	%p24, %p22, %p23;
	@%p24 bra 	$L__BB0_12;
	setp.geu.f32 	%p25, %f53, 0f00000000;
	setp.geu.f32 	%p26, %f409, 0f00000000;
	or.pred  	%p27, %p25, %p26;
	setp.geu.f32 	%p28, %f421, 0f00000000;
	or.pred  	%p29, %p27, %p28;
	@%p29 bra 	$L__BB0_13;
$L__BB0_12:
	sub.f32 	%f422, %f46, %f41;
	sub.f32 	%f423, %f47, %f42;
	sub.f32 	%f424, %f51, %f41;
	sub.f32 	%f425, %f52, %f42;
	sub.f32 	%f426, %f1, %f41;
	sub.f32 	%f427, %f3, %f42;
	mul.f32 	%f428, %f422, %f425;
	mul.f32 	%f429, %f423, %f424;
	sub.f32 	%f430, %f428, %f429;
	mul.f32 	%f431, %f426, %f425;
	mul.f32 	%f432, %f427, %f424;
	sub.f32 	%f433, %f431, %f432;
	div.rn.f32 	%f434, %f433, %f430;
	mul.f32 	%f435, %f427, %f422;
	mul.f32 	%f436, %f426, %f423;
	sub.f32 	%f437, %f435, %f436;
	div.rn.f32 	%f438, %f437, %f430;
	sub.f32 	%f439, %f43, %f38;
	sub.f32 	%f440, %f44, %f39;
	sub.f32 	%f441, %f45, %f40;
	sub.f32 	%f442, %f48, %f38;
	sub.f32 	%f443, %f49, %f39;
	sub.f32 	%f444, %f50, %f40;
	fma.rn.f32 	%f445, %f434, %f439, %f38;
	fma.rn.f32 	%f446, %f438, %f442, %f445;
	fma.rn.f32 	%f447, %f434, %f440, %f39;
	fma.rn.f32 	%f448, %f438, %f443, %f447;
	fma.rn.f32 	%f449, %f434, %f441, %f40;
	fma.rn.f32 	%f450, %f438, %f444, %f449;
	sub.f32 	%f451, %f446, %f1;
	sub.f32 	%f452, %f448, %f3;
	sub.f32 	%f453, %f450, %f4;
	mul.f32 	%f454, %f10, %f452;
	fma.rn.f32 	%f455, %f9, %f451, %f454;
	fma.rn.f32 	%f456, %f11, %f453, %f455;
	setp.gt.f32 	%p30, %f456, 0f00000000;
	setp.lt.f32 	%p31, %f456, %f1030;
	and.pred  	%p32, %p30, %p31;
	selp.b32 	%r289, %r288, %r289, %p32;
	selp.f32 	%f1033, %f450, %f1033, %p32;
	selp.f32 	%f1032, %f448, %f1032, %p32;
	selp.f32 	%f1031, %f446, %f1031, %p32;
	selp.f32 	%f1030, %f456, %f1030, %p32;
$L__BB0_13:
	add.s32 	%r288, %r288, 1;
	setp.ne.s32 	%p33, %r288, 32;
	@%p33 bra 	$L__BB0_10;
	setp.lt.s32 	%p34, %r289, 0;
	mov.u32 	%r303, %r10;
	mov.u32 	%r304, %r305;
	@%p34 bra 	$L__BB0_66;
	shl.b32 	%r329, %r1, 7;
	mov.b32 	%r297, 0;
	mov.u32 	%r291, %r332;
	mov.u32 	%r301, %r333;
	mov.u32 	%r302, %r334;
	mov.u32 	%r303, %r335;
	mov.u32 	%r304, %r10;
$L__BB0_16:
	mov.b32 	%r306, 0;
	mov.pred 	%p116, -1;
	mov.f32 	%f1062, 0f00000000;
	mov.u32 	%r300, %r291;
$L__BB0_17:
	mov.pred 	%p1, %p116;
	mov.u32 	%r43, %r305;
	mov.u32 	%r42, %r304;
	mov.u32 	%r305, %r303;
	mov.u32 	%r304, %r302;
	mov.u32 	%r303, %r301;
	shr.u32 	%r167, %r43, 2;
	xor.b32  	%r168, %r167, %r43;
	shl.b32 	%r169, %r303, 4;
	shl.b32 	%r170, %r168, 1;
	xor.b32  	%r171, %r170, %r169;
	xor.b32  	%r172, %r171, %r168;
	xor.b32  	%r302, %r172, %r303;
	add.s32 	%r173, %r300, %r302;
	add.s32 	%r174, %r173, 362437;
	cvt.rn.f32.u32 	%f460, %r174;
	fma.rn.f32 	%f461, %f460, 0f2F800000, 0f2F000000;
	shr.u32 	%r175, %r42, 2;
	xor.b32  	%r176, %r175, %r42;
	shl.b32 	%r177, %r302, 4;
	shl.b32 	%r178, %r176, 1;
	xor.b32  	%r179, %r178, %r177;
	xor.b32  	%r180, %r179, %r176;
	xor.b32  	%r301, %r180, %r302;
	add.s32 	%r300, %r300, 724874;
	add.s32 	%r181, %r301, %r300;
	cvt.rn.f32.u32 	%f462, %r181;
	fma.rn.f32 	%f463, %f462, 0f2F800000, 0f2F000000;
	add.f32 	%f464, %f461, %f463;
	setp.gt.f32 	%p36, %f464, 0f3F800000;
	mov.f32 	%f465, 0f3F800000;
	sub.f32 	%f466, %f465, %f461;
	sub.f32 	%f467, %f465, %f463;
	selp.f32 	%f468, %f466, %f461, %p36;
	selp.f32 	%f469, %f467, %f463, %p36;
	mul.wide.u32 	%rd30, %r306, 56;
	add.s64 	%rd4, %rd22, %rd30;
	ld.const.f32 	%f470, [%rd4];
	ld.const.f32 	%f471, [%rd4+4];
	ld.const.f32 	%f472, [%rd4+8];
	ld.const.f32 	%f473, [%rd4+12];
	ld.const.f32 	%f474, [%rd4+16];
	ld.const.f32 	%f475, [%rd4+20];
	sub.f32 	%f71, %f473, %f470;
	sub.f32 	%f72, %f474, %f471;
	sub.f32 	%f73, %f475, %f472;
	ld.const.f32 	%f476, [%rd4+24];
	ld.const.f32 	%f477, [%rd4+28];
	ld.const.f32 	%f478, [%rd4+32];
	sub.f32 	%f74, %f476, %f470;
	sub.f32 	%f75, %f477, %f471;
	sub.f32 	%f76, %f478, %f472;
	mul.f32 	%f479, %f469, %f74;
	mul.f32 	%f480, %f469, %f75;
	mul.f32 	%f481, %f469, %f76;
	fma.rn.f32 	%f482, %f468, %f71, %f479;
	fma.rn.f32 	%f483, %f468, %f72, %f480;
	fma.rn.f32 	%f484, %f468, %f73, %f481;
	add.f32 	%f485, %f470, %f482;
	add.f32 	%f486, %f471, %f483;
	add.f32 	%f487, %f472, %f484;
	sub.f32 	%f77, %f485, %f1031;
	sub.f32 	%f78, %f486, %f1032;
	sub.f32 	%f79, %f487, %f1033;
	abs.f32 	%f488, %f77;
	abs.f32 	%f489, %f78;
	abs.f32 	%f490, %f79;
	add.f32 	%f491, %f488, %f489;
	add.f32 	%f492, %f491, %f490;
	min.f32 	%f493, %f488, %f489;
	max.f32 	%f494, %f488, %f489;
	min.f32 	%f495, %f494, %f490;
	max.f32 	%f496, %f494, %f490;
	mov.b32 	%r182, %f496;
	and.b32  	%r183, %r182, -33554432;
	xor.b32  	%r184, %r183, 2122317824;
	mov.b32 	%f497, %r184;
	mul.f32 	%f498, %f495, %f497;
	mul.f32 	%f499, %f493, %f497;
	mul.f32 	%f500, %f496, %f497;
	mul.f32 	%f501, %f498, %f498;
	fma.rn.f32 	%f502, %f499, %f499, %f501;
	fma.rn.f32 	%f503, %f500, %f500, %f502;
	sqrt.rn.f32 	%f504, %f503;
	or.b32  	%r185, %r183, 8388608;
	mov.b32 	%f505, %r185;
	mul.f32 	%f506, %f504, %f505;
	setp.gt.f32 	%p37, %f492, %f496;
	selp.f32 	%f507, %f506, %f492, %p37;
	setp.eq.f32 	%p38, %f496, 0f7F800000;
	rcp.rn.f32 	%f508, %f507;
	selp.f32 	%f509, 0f00000000, %f508, %p38;
	mul.f32 	%f80, %f77, %f509;
	mul.f32 	%f81, %f78, %f509;
	mul.f32 	%f82, %f79, %f509;
	mov.b32 	%r308, -1;
	mov.f32 	%f1042, 0f4F000000;
	mov.b32 	%r307, 0;
$L__BB0_18:
	mul.wide.u32 	%rd32, %r307, 56;
	mov.u64 	%rd33, d_scene_objects;
	add.s64 	%rd34, %rd33, %rd32;
	ld.const.f32 	%f84, [%rd34];
	ld.const.f32 	%f85, [%rd34+4];
	ld.const.f32 	%f86, [%rd34+8];
	sub.f32 	%f510, %f84, %f1031;
	sub.f32 	%f511, %f85, %f1032;
	sub.f32 	%f512, %f86, %f1033;
	mul.f32 	%f513, %f81, %f511;
	fma.rn.f32 	%f514, %f80, %f510, %f513;
	fma.rn.f32 	%f515, %f82, %f512, %f514;
	mul.f32 	%f516, %f80, %f515;
	mul.f32 	%f517, %f81, %f515;
	mul.f32 	%f518, %f82, %f515;
	sub.f32 	%f87, %f84, %f516;
	sub.f32 	%f88, %f85, %f517;
	sub.f32 	%f519, %f86, %f518;
	ld.const.f32 	%f89, [%rd34+12];
	ld.const.f32 	%f90, [%rd34+16];
	ld.const.f32 	%f91, [%rd34+20];
	sub.f32 	%f520, %f89, %f1031;
	sub.f32 	%f521, %f90, %f1032;
	sub.f32 	%f522, %f91, %f1033;
	mul.f32 	%f523, %f81, %f521;
	fma.rn.f32 	%f524, %f80, %f520, %f523;
	fma.rn.f32 	%f525, %f82, %f522, %f524;
	mul.f32 	%f526, %f80, %f525;
	mul.f32 	%f527, %f81, %f525;
	mul.f32 	%f528, %f82, %f525;
	sub.f32 	%f92, %f89, %f526;
	sub.f32 	%f93, %f90, %f527;
	sub.f32 	%f529, %f91, %f528;
	ld.const.f32 	%f94, [%rd34+24];
	ld.const.f32 	%f95, [%rd34+28];
	ld.const.f32 	%f96, [%rd34+32];
	sub.f32 	%f530, %f94, %f1031;
	sub.f32 	%f531, %f95, %f1032;
	sub.f32 	%f532, %f96, %f1033;
	mul.f32 	%f533, %f81, %f531;
	fma.rn.f32 	%f534, %f80, %f530, %f533;
	fma.rn.f32 	%f535, %f82, %f532, %f534;
	mul.f32 	%f536, %f80, %f535;
	mul.f32 	%f537, %f81, %f535;
	mul.f32 	%f538, %f82, %f535;
	sub.f32 	%f97, %f94, %f536;
	sub.f32 	%f98, %f95, %f537;
	sub.f32 	%f539, %f96, %f538;
	sub.f32 	%f540, %f87, %f1031;
	sub.f32 	%f541, %f88, %f1032;
	sub.f32 	%f542, %f519, %f1033;
	sub.f32 	%f543, %f92, %f1031;
	sub.f32 	%f544, %f93, %f1032;
	sub.f32 	%f545, %f529, %f1033;
	sub.f32 	%f546, %f97, %f1031;
	sub.f32 	%f547, %f98, %f1032;
	sub.f32 	%f548, %f539, %f1033;
	mul.f32 	%f549, %f541, %f545;
	mul.f32 	%f550, %f542, %f544;
	sub.f32 	%f551, %f549, %f550;
	mul.f32 	%f552, %f542, %f543;
	mul.f32 	%f553, %f540, %f545;
	sub.f32 	%f554, %f552, %f553;
	mul.f32 	%f555, %f81, %f554;
	fma.rn.f32 	%f556, %f80, %f551, %f555;
	mul.f32 	%f557, %f540, %f544;
	mul.f32 	%f558, %f541, %f543;
	sub.f32 	%f559, %f557, %f558;
	fma.rn.f32 	%f99, %f82, %f559, %f556;
	mul.f32 	%f560, %f544, %f548;
	mul.f32 	%f561, %f545, %f547;
	sub.f32 	%f562, %f560, %f561;
	mul.f32 	%f563, %f545, %f546;
	mul.f32 	%f564, %f543, %f548;
	sub.f32 	%f565, %f563, %f564;
	mul.f32 	%f566, %f81, %f565;
	fma.rn.f32 	%f567, %f80, %f562, %f566;
	mul.f32 	%f568, %f543, %f547;
	mul.f32 	%f569, %f544, %f546;
	sub.f32 	%f570, %f568, %f569;
	fma.rn.f32 	%f571, %f82, %f570, %f567;
	mul.f32 	%f572, %f542, %f547;
	mul.f32 	%f573, %f541, %f548;
	sub.f32 	%f574, %f572, %f573;
	mul.f32 	%f575, %f540, %f548;
	mul.f32 	%f576, %f542, %f546;
	sub.f32 	%f577, %f575, %f576;
	mul.f32 	%f578, %f81, %f577;
	fma.rn.f32 	%f579, %f80, %f574, %f578;
	mul.f32 	%f580, %f541, %f546;
	mul.f32 	%f581, %f540, %f547;
	sub.f32 	%f582, %f580, %f581;
	fma.rn.f32 	%f583, %f82, %f582, %f579;
	setp.gt.f32 	%p39, %f99, 0f00000000;
	setp.gt.f32 	%p40, %f571, 0f00000000;
	and.pred  	%p41, %p39, %p40;
	setp.gt.f32 	%p42, %f583, 0f00000000;
	and.pred  	%p43, %p41, %p42;
	@%p43 bra 	$L__BB0_20;
	setp.geu.f32 	%p44, %f99, 0f00000000;
	setp.geu.f32 	%p45, %f571, 0f00000000;
	or.pred  	%p46, %p44, %p45;
	setp.geu.f32 	%p47, %f583, 0f00000000;
	or.pred  	%p48, %p46, %p47;
	@%p48 bra 	$L__BB0_21;
$L__BB0_20:
	sub.f32 	%f584, %f92, %f87;
	sub.f32 	%f585, %f93, %f88;
	sub.f32 	%f586, %f97, %f87;
	sub.f32 	%f587, %f98, %f88;
	sub.f32 	%f588, %f1031, %f87;
	sub.f32 	%f589, %f1032, %f88;
	mul.f32 	%f590, %f584, %f587;
	mul.f32 	%f591, %f585, %f586;
	sub.f32 	%f592, %f590, %f591;
	mul.f32 	%f593, %f588, %f587;
	mul.f32 	%f594, %f589, %f586;
	sub.f32 	%f595, %f593, %f594;
	div.rn.f32 	%f596, %f595, %f592;
	mul.f32 	%f597, %f589, %f584;
	mul.f32 	%f598, %f588, %f585;
	sub.f32 	%f599, %f597, %f598;
	div.rn.f32 	%f600, %f599, %f592;
	sub.f32 	%f601, %f89, %f84;
	sub.f32 	%f602, %f90, %f85;
	sub.f32 	%f603, %f91, %f86;
	sub.f32 	%f604, %f94, %f84;
	sub.f32 	%f605, %f95, %f85;
	sub.f32 	%f606, %f96, %f86;
	fma.rn.f32 	%f607, %f596, %f601, %f84;
	fma.rn.f32 	%f608, %f600, %f604, %f607;
	fma.rn.f32 	%f609, %f596, %f602, %f85;
	fma.rn.f32 	%f610, %f600, %f605, %f609;
	fma.rn.f32 	%f611, %f596, %f603, %f86;
	fma.rn.f32 	%f612, %f600, %f606, %f611;
	sub.f32 	%f613, %f608, %f1031;
	sub.f32 	%f614, %f610, %f1032;
	sub.f32 	%f615, %f612, %f1033;
	mul.f32 	%f616, %f81, %f614;
	fma.rn.f32 	%f617, %f80, %f613, %f616;
	fma.rn.f32 	%f618, %f82, %f615, %f617;
	setp.gt.f32 	%p49, %f618, 0f00000000;
	setp.lt.f32 	%p50, %f618, %f1042;
	and.pred  	%p51, %p49, %p50;
	selp.b32 	%r308, %r307, %r308, %p51;
	selp.f32 	%f1042, %f618, %f1042, %p51;
$L__BB0_21:
	add.s32 	%r307, %r307, 1;
	setp.ne.s32 	%p52, %r307, 32;
	@%p52 bra 	$L__BB0_18;
	mul.wide.u32 	%rd35, %r289, 56;
	add.s64 	%rd37, %rd33, %rd35;
	add.s64 	%rd5, %rd37, 52;
	setp.ne.s32 	%p53, %r308, %r306;
	@%p53 bra 	$L__BB0_24;
	mul.f32 	%f620, %f78, %f78;
	fma.rn.f32 	%f621, %f77, %f77, %f620;
	fma.rn.f32 	%f622, %f79, %f79, %f621;
	ld.const.f32 	%f623, [%rd5];
	mul.f32 	%f624, %f7, %f623;
	ld.const.f32 	%f625, [%rd5+-16];
	ld.const.f32 	%f626, [%rd5+-12];
	ld.const.f32 	%f627, [%rd5+-8];
	mul.f32 	%f628, %f78, %f626;
	fma.rn.f32 	%f629, %f77, %f625, %f628;
	fma.rn.f32 	%f630, %f79, %f627, %f629;
	mul.f32 	%f631, %f624, %f630;
	ld.const.f32 	%f632, [%rd4+36];
	ld.const.f32 	%f633, [%rd4+40];
	ld.const.f32 	%f634, [%rd4+44];
	mul.f32 	%f635, %f78, %f633;
	fma.rn.f32 	%f636, %f77, %f632, %f635;
	fma.rn.f32 	%f637, %f79, %f634, %f636;
	mul.f32 	%f638, %f631, %f637;
	div.rn.f32 	%f639, %f638, %f622;
	div.rn.f32 	%f640, %f639, %f622;
	mul.f32 	%f641, %f72, %f76;
	mul.f32 	%f642, %f73, %f75;
	sub.f32 	%f643, %f641, %f642;
	mul.f32 	%f644, %f73, %f74;
	mul.f32 	%f645, %f71, %f76;
	sub.f32 	%f646, %f644, %f645;
	mul.f32 	%f647, %f71, %f75;
	mul.f32 	%f648, %f72, %f74;
	sub.f32 	%f649, %f647, %f648;
	abs.f32 	%f650, %f643;
	abs.f32 	%f651, %f646;
	abs.f32 	%f652, %f649;
	add.f32 	%f653, %f650, %f651;
	add.f32 	%f654, %f652, %f653;
	min.f32 	%f655, %f650, %f651;
	max.f32 	%f656, %f650, %f651;
	min.f32 	%f657, %f656, %f652;
	max.f32 	%f658, %f656, %f652;
	mov.b32 	%r186, %f658;
	and.b32  	%r187, %r186, -33554432;
	xor.b32  	%r188, %r187, 2122317824;
	mov.b32 	%f659, %r188;
	mul.f32 	%f660, %f657, %f659;
	mul.f32 	%f661, %f655, %f659;
	mul.f32 	%f662, %f658, %f659;
	mul.f32 	%f663, %f660, %f660;
	fma.rn.f32 	%f664, %f661, %f661, %f663;
	fma.rn.f32 	%f665, %f662, %f662, %f664;
	sqrt.rn.f32 	%f666, %f665;
	or.b32  	%r189, %r187, 8388608;
	mov.b32 	%f667, %r189;
	mul.f32 	%f668, %f666, %f667;
	setp.gt.f32 	%p54, %f654, %f658;
	selp.f32 	%f669, %f668, %f654, %p54;
	setp.eq.f32 	%p55, %f658, 0f7F800000;
	mul.f32 	%f670, %f669, 0f3F000000;
	selp.f32 	%f671, 0f7F800000, %f670, %p55;
	mul.f32 	%f672, %f640, %f671;
	sub.f32 	%f1062, %f1062, %f672;
$L__BB0_24:
	mov.b32 	%r306, 1;
	mov.pred 	%p116, 0;
	@%p1 bra 	$L__BB0_17;
	shr.u32 	%r191, %r305, 2;
	xor.b32  	%r192, %r191, %r305;
	st.global.v2.u32 	[%rd3+8], {%r303, %r302};
	shl.b32 	%r193, %r301, 4;
	shl.b32 	%r194, %r192, 1;
	xor.b32  	%r195, %r194, %r193;
	xor.b32  	%r196, %r195, %r192;
	xor.b32  	%r57, %r196, %r301;
	st.global.v2.u32 	[%rd3+16], {%r301, %r57};
	add.s32 	%r332, %r291, 1812185;
	st.global.v2.u32 	[%rd3], {%r332, %r304};
	add.s32 	%r197, %r57, %r332;
	cvt.rn.f32.u32 	%f673, %r197;
	fma.rn.f32 	%f674, %f673, 0f2F800000, 0f2F000000;
	cvt.f64.f32 	%fd20, %f674;
	setp.geu.f64 	%p57, %fd20, 0d3FECCCCCCCCCCCCD;
	mov.u32 	%r333, %r57;
	mov.u32 	%r334, %r301;
	mov.u32 	%r335, %r302;
	@%p57 bra 	$L__BB0_51;
	shr.u32 	%r198, %r304, 2;
	xor.b32  	%r199, %r198, %r304;
	shl.b32 	%r200, %r57, 4;
	shl.b32 	%r201, %r199, 1;
	xor.b32  	%r202, %r201, %r200;
	xor.b32  	%r203, %r202, %r199;
	xor.b32  	%r334, %r203, %r57;
	add.s32 	%r204, %r291, %r334;
	add.s32 	%r205, %r204, 2174622;
	cvt.rn.f32.u32 	%f675, %r205;
	fma.rn.f32 	%f106, %f675, 0f2F800000, 0f2F000000;
	shr.u32 	%r206, %r303, 2;
	xor.b32  	%r207, %r206, %r303;
	st.global.v2.u32 	[%rd3+8], {%r301, %r57};
	shl.b32 	%r208, %r334, 4;
	shl.b32 	%r209, %r207, 1;
	xor.b32  	%r210, %r209, %r208;
	xor.b32  	%r211, %r210, %r207;
	xor.b32  	%r333, %r211, %r334;
	st.global.v2.u32 	[%rd3+16], {%r334, %r333};
	add.s32 	%r332, %r291, 2537059;
	st.global.v2.u32 	[%rd3], {%r332, %r302};
	add.s32 	%r212, %r333, %r332;
	cvt.rn.f32.u32 	%f676, %r212;
	fma.rn.f32 	%f677, %f676, 0f2F800000, 0f2F000000;
	cvt.f64.f32 	%fd21, %f677;
	mul.f64 	%fd22, %fd21, 0d401921FB4D12D84A;
	cvt.rn.f32.f64 	%f107, %fd22;
	mul.f32 	%f678, %f107, 0f3F22F983;
	cvt.rni.s32.f32 	%r317, %f678;
	cvt.rn.f32.s32 	%f679, %r317;
	fma.rn.f32 	%f680, %f679, 0fBFC90FDA, %f107;
	fma.rn.f32 	%f681, %f679, 0fB3A22168, %f680;
	fma.rn.f32 	%f1046, %f679, 0fA7C234C5, %f681;
	abs.f32 	%f109, %f107;
	setp.ltu.f32 	%p58, %f109, 0f47CE4780;
	mov.u32 	%r313, %r317;
	mov.f32 	%f1045, %f1046;
	@%p58 bra 	$L__BB0_34;
	setp.neu.f32 	%p59, %f109, 0f7F800000;
	@%p59 bra 	$L__BB0_29;
	mov.f32 	%f684, 0f00000000;
	mul.rn.f32 	%f1045, %f107, %f684;
	mov.b32 	%r313, 0;
	bra.uni 	$L__BB0_34;
$L__BB0_29:
	mov.b32 	%r63, %f107;
	shl.b32 	%r214, %r63, 8;
	or.b32  	%r64, %r214, -2147483648;
	mov.b64 	%rd93, 0;
	mov.b32 	%r310, 0;
$L__BB0_30:
	.pragma "nounroll";
	mul.wide.u32 	%rd39, %r310, 4;
	mov.u64 	%rd40, __cudart_i2opi_f;
	add.s64 	%rd41, %rd40, %rd39;
	ld.global.nc.u32 	%r215, [%rd41];
	mad.wide.u32 	%rd42, %r215, %r64, %rd93;
	shr.u64 	%rd93, %rd42, 32;
	add.s64 	%rd43, %rd2, %rd39;
	st.local.u32 	[%rd43], %rd42;
	add.s32 	%r310, %r310, 1;
	setp.ne.s32 	%p60, %r310, 6;
	@%p60 bra 	$L__BB0_30;
	shr.u32 	%r216, %r63, 23;
	st.local.u32 	[%rd2+24], %rd93;
	and.b32  	%r67, %r216, 31;
	and.b32  	%r217, %r216, 224;
	add.s32 	%r218, %r217, -128;
	shr.u32 	%r219, %r218, 5;
	mul.wide.u32 	%rd44, %r219, 4;
	sub.s64 	%rd8, %rd2, %rd44;
	ld.local.u32 	%r311, [%rd8+24];
	ld.local.u32 	%r312, [%rd8+20];
	setp.eq.s32 	%p61, %r67, 0;
	@%p61 bra 	$L__BB0_33;
	shf.l.wrap.b32 	%r311, %r312, %r311, %r67;
	ld.local.u32 	%r220, [%rd8+16];
	shf.l.wrap.b32 	%r312, %r220, %r312, %r67;
$L__BB0_33:
	shr.u32 	%r221, %r311, 30;
	shf.l.wrap.b32 	%r222, %r312, %r311, 2;
	shl.b32 	%r223, %r312, 2;
	shr.u32 	%r224, %r222, 31;
	add.s32 	%r225, %r224, %r221;
	neg.s32 	%r226, %r225;
	setp.lt.s32 	%p62, %r63, 0;
	selp.b32 	%r313, %r226, %r225, %p62;
	xor.b32  	%r227, %r222, %r63;
	shr.s32 	%r228, %r222, 31;
	xor.b32  	%r229, %r228, %r222;
	xor.b32  	%r230, %r228, %r223;
	cvt.u64.u32 	%rd45, %r229;
	shl.b64 	%rd46, %rd45, 32;
	cvt.u64.u32 	%rd47, %r230;
	or.b64  	%rd48, %rd46, %rd47;
	cvt.rn.f64.s64 	%fd23, %rd48;
	mul.f64 	%fd24, %fd23, 0d3BF921FB54442D19;
	cvt.rn.f32.f64 	%f682, %fd24;
	neg.f32 	%f683, %f682;
	setp.lt.s32 	%p63, %r227, 0;
	selp.f32 	%f1045, %f683, %f682, %p63;
$L__BB0_34:
	setp.ltu.f32 	%p64, %f109, 0f47CE4780;
	add.s32 	%r232, %r313, 1;
	mul.rn.f32 	%f685, %f1045, %f1045;
	and.b32  	%r233, %r313, 1;
	setp.eq.b32 	%p65, %r233, 1;
	selp.f32 	%f686, %f1045, 0f3F800000, %p65;
	fma.rn.f32 	%f687, %f685, %f686, 0f00000000;
	fma.rn.f32 	%f688, %f685, 0f37CBAC00, 0fBAB607ED;
	selp.f32 	%f689, 0fB94D4153, %f688, %p65;
	selp.f32 	%f690, 0f3C0885E4, 0f3D2AAABB, %p65;
	fma.rn.f32 	%f691, %f689, %f685, %f690;
	selp.f32 	%f692, 0fBE2AAAA8, 0fBEFFFFFF, %p65;
	fma.rn.f32 	%f693, %f691, %f685, %f692;
	fma.rn.f32 	%f694, %f693, %f687, %f686;
	and.b32  	%r234, %r232, 2;
	setp.eq.s32 	%p66, %r234, 0;
	mov.f32 	%f695, 0f00000000;
	sub.f32 	%f696, %f695, %f694;
	selp.f32 	%f113, %f694, %f696, %p66;
	@%p64 bra 	$L__BB0_42;
	setp.neu.f32 	%p67, %f109, 0f7F800000;
	@%p67 bra 	$L__BB0_37;
	mov.f32 	%f699, 0f00000000;
	mul.rn.f32 	%f1046, %f107, %f699;
	mov.b32 	%r317, 0;
	bra.uni 	$L__BB0_42;
$L__BB0_37:
	mov.b32 	%r76, %f107;
	shl.b32 	%r236, %r76, 8;
	or.b32  	%r77, %r236, -2147483648;
	mov.b64 	%rd94, 0;
	mov.b32 	%r314, 0;
$L__BB0_38:
	.pragma "nounroll";
	mul.wide.u32 	%rd50, %r314, 4;
	mov.u64 	%rd51, __cudart_i2opi_f;
	add.s64 	%rd52, %rd51, %rd50;
	ld.global.nc.u32 	%r237, [%rd52];
	mad.wide.u32 	%rd53, %r237, %r77, %rd94;
	shr.u64 	%rd94, %rd53, 32;
	add.s64 	%rd54, %rd1, %rd50;
	st.local.u32 	[%rd54], %rd53;
	add.s32 	%r314, %r314, 1;
	setp.ne.s32 	%p68, %r314, 6;
	@%p68 bra 	$L__BB0_38;
	shr.u32 	%r238, %r76, 23;
	st.local.u32 	[%rd1+24], %rd94;
	and.b32  	%r80, %r238, 31;
	and.b32  	%r239, %r238, 224;
	add.s32 	%r240, %r239, -128;
	shr.u32 	%r241, %r240, 5;
	mul.wide.u32 	%rd55, %r241, 4;
	sub.s64 	%rd11, %rd1, %rd55;
	ld.local.u32 	%r315, [%rd11+24];
	ld.local.u32 	%r316, [%rd11+20];
	setp.eq.s32 	%p69, %r80, 0;
	@%p69 bra 	$L__BB0_41;
	shf.l.wrap.b32 	%r315, %r316, %r315, %r80;
	ld.local.u32 	%r242, [%rd11+16];
	shf.l.wrap.b32 	%r316, %r242, %r316, %r80;
$L__BB0_41:
	shr.u32 	%r243, %r315, 30;
	shf.l.wrap.b32 	%r244, %r316, %r315, 2;
	shl.b32 	%r245, %r316, 2;
	shr.u32 	%r246, %r244, 31;
	add.s32 	%r247, %r246, %r243;
	neg.s32 	%r248, %r247;
	setp.lt.s32 	%p70, %r76, 0;
	selp.b32 	%r317, %r248, %r247, %p70;
	xor.b32  	%r249, %r244, %r76;
	shr.s32 	%r250, %r244, 31;
	xor.b32  	%r251, %r250, %r244;
	xor.b32  	%r252, %r250, %r245;
	cvt.u64.u32 	%rd56, %r251;
	shl.b64 	%rd57, %rd56, 32;
	cvt.u64.u32 	%rd58, %r252;
	or.b64  	%rd59, %rd57, %rd58;
	cvt.rn.f64.s64 	%fd25, %rd59;
	mul.f64 	%fd26, %fd25, 0d3BF921FB54442D19;
	cvt.rn.f32.f64 	%f697, %fd26;
	neg.f32 	%f698, %f697;
	setp.lt.s32 	%p71, %r249, 0;
	selp.f32 	%f1046, %f698, %f697, %p71;
$L__BB0_42:
	cvt.f64.f32 	%fd27, %f106;
	add.f64 	%fd28, %fd27, 0dBFE0000000000000;
	add.f64 	%fd29, %fd28, %fd28;
	cvt.rn.f32.f64 	%f704, %fd29;
	mul.f32 	%f705, %f704, %f704;
	mov.f32 	%f706, 0f3F800000;
	sub.f32 	%f707, %f706, %f705;
	sqrt.rn.f32 	%f708, %f707;
	mul.f32 	%f709, %f708, %f113;
	mul.rn.f32 	%f710, %f1046, %f1046;
	and.b32  	%r256, %r317, 1;
	setp.eq.b32 	%p72, %r256, 1;
	selp.f32 	%f711, 0f3F800000, %f1046, %p72;
	fma.rn.f32 	%f712, %f710, %f711, 0f00000000;
	fma.rn.f32 	%f713, %f710, 0f37CBAC00, 0fBAB607ED;
	selp.f32 	%f714, %f713, 0fB94D4153, %p72;
	selp.f32 	%f715, 0f3D2AAABB, 0f3C0885E4, %p72;
	fma.rn.f32 	%f716, %f714, %f710, %f715;
	selp.f32 	%f717, 0fBEFFFFFF, 0fBE2AAAA8, %p72;
	fma.rn.f32 	%f718, %f716, %f710, %f717;
	fma.rn.f32 	%f719, %f718, %f712, %f711;
	and.b32  	%r257, %r317, 2;
	setp.eq.s32 	%p73, %r257, 0;
	mov.f32 	%f720, 0f00000000;
	sub.f32 	%f721, %f720, %f719;
	selp.f32 	%f722, %f719, %f721, %p73;
	mul.f32 	%f723, %f708, %f722;
	ld.const.f32 	%f724, [%rd5+-16];
	ld.const.f32 	%f725, [%rd5+-12];
	ld.const.f32 	%f726, [%rd5+-8];
	mul.f32 	%f727, %f725, %f723;
	fma.rn.f32 	%f728, %f709, %f724, %f727;
	fma.rn.f32 	%f729, %f726, %f704, %f728;
	setp.lt.f32 	%p74, %f729, 0f00000000;
	neg.f32 	%f730, %f709;
	neg.f32 	%f731, %f723;
	neg.f32 	%f732, %f704;
	selp.f32 	%f117, %f732, %f704, %p74;
	selp.f32 	%f118, %f731, %f723, %p74;
	selp.f32 	%f119, %f730, %f709, %p74;
	abs.f32 	%f733, %f119;
	abs.f32 	%f734, %f118;
	abs.f32 	%f735, %f117;
	add.f32 	%f736, %f733, %f734;
	add.f32 	%f737, %f735, %f736;
	min.f32 	%f738, %f733, %f734;
	max.f32 	%f739, %f733, %f734;
	min.f32 	%f740, %f739, %f735;
	max.f32 	%f741, %f739, %f735;
	mov.b32 	%r258, %f741;
	and.b32  	%r259, %r258, -33554432;
	xor.b32  	%r260, %r259, 2122317824;
	mov.b32 	%f742, %r260;
	mul.f32 	%f743, %f740, %f742;
	mul.f32 	%f744, %f738, %f742;
	mul.f32 	%f745, %f741, %f742;
	mul.f32 	%f746, %f743, %f743;
	fma.rn.f32 	%f747, %f744, %f744, %f746;
	fma.rn.f32 	%f748, %f745, %f745, %f747;
	sqrt.rn.f32 	%f749, %f748;
	or.b32  	%r261, %r259, 8388608;
	mov.b32 	%f750, %r261;
	mul.f32 	%f751, %f749, %f750;
	setp.gt.f32 	%p75, %f737, %f741;
	selp.f32 	%f752, %f751, %f737, %p75;
	setp.eq.f32 	%p76, %f741, 0f7F800000;
	rcp.rn.f32 	%f753, %f752;
	selp.f32 	%f754, 0f00000000, %f753, %p76;
	mul.f32 	%f120, %f119, %f754;
	mul.f32 	%f121, %f118, %f754;
	mul.f32 	%f122, %f117, %f754;
	mov.b32 	%r320, -1;
	mov.f32 	%f1054, 0f4F000000;
	mov.b32 	%r318, 0;
$L__BB0_43:
	setp.eq.s32 	%p77, %r318, %r289;
	@%p77 bra 	$L__BB0_47;
	mul.wide.u32 	%rd60, %r318, 56;
	add.s64 	%rd62, %rd33, %rd60;
	ld.const.f32 	%f127, [%rd62];
	ld.const.f32 	%f128, [%rd62+4];
	ld.const.f32 	%f129, [%rd62+8];
	sub.f32 	%f755, %f127, %f1031;
	sub.f32 	%f756, %f128, %f1032;
	sub.f32 	%f757, %f129, %f1033;
	mul.f32 	%f758, %f121, %f756;
	fma.rn.f32 	%f759, %f120, %f755, %f758;
	fma.rn.f32 	%f760, %f122, %f757, %f759;
	mul.f32 	%f761, %f120, %f760;
	mul.f32 	%f762, %f121, %f760;
	mul.f32 	%f763, %f122, %f760;
	sub.f32 	%f130, %f127, %f761;
	sub.f32 	%f131, %f128, %f762;
	sub.f32 	%f764, %f129, %f763;
	ld.const.f32 	%f132, [%rd62+12];
	ld.const.f32 	%f133, [%rd62+16];
	ld.const.f32 	%f134, [%rd62+20];
	sub.f32 	%f765, %f132, %f1031;
	sub.f32 	%f766, %f133, %f1032;
	sub.f32 	%f767, %f134, %f1033;
	mul.f32 	%f768, %f121, %f766;
	fma.rn.f32 	%f769, %f120, %f765, %f768;
	fma.rn.f32 	%f770, %f122, %f767, %f769;
	mul.f32 	%f771, %f120, %f770;
	mul.f32 	%f772, %f121, %f770;
	mul.f32 	%f773, %f122, %f770;
	sub.f32 	%f135, %f132, %f771;
	sub.f32 	%f136, %f133, %f772;
	sub.f32 	%f774, %f134, %f773;
	ld.const.f32 	%f137, [%rd62+24];
	ld.const.f32 	%f138, [%rd62+28];
	ld.const.f32 	%f139, [%rd62+32];
	sub.f32 	%f775, %f137, %f1031;
	sub.f32 	%f776, %f138, %f1032;
	sub.f32 	%f777, %f139, %f1033;
	mul.f32 	%f778, %f121, %f776;
	fma.rn.f32 	%f779, %f120, %f775, %f778;
	fma.rn.f32 	%f780, %f122, %f777, %f779;
	mul.f32 	%f781, %f120, %f780;
	mul.f32 	%f782, %f121, %f780;
	mul.f32 	%f783, %f122, %f780;
	sub.f32 	%f140, %f137, %f781;
	sub.f32 	%f141, %f138, %f782;
	sub.f32 	%f784, %f139, %f783;
	sub.f32 	%f785, %f130, %f1031;
	sub.f32 	%f786, %f131, %f1032;
	sub.f32 	%f787, %f764, %f1033;
	sub.f32 	%f788, %f135, %f1031;
	sub.f32 	%f789, %f136, %f1032;
	sub.f32 	%f790, %f774, %f1033;
	sub.f32 	%f791, %f140, %f1031;
	sub.f32 	%f792, %f141, %f1032;
	sub.f32 	%f793, %f784, %f1033;
	mul.f32 	%f794, %f786, %f790;
	mul.f32 	%f795, %f787, %f789;
	sub.f32 	%f796, %f794, %f795;
	mul.f32 	%f797, %f787, %f788;
	mul.f32 	%f798, %f785, %f790;
	sub.f32 	%f799, %f797, %f798;
	mul.f32 	%f800, %f121, %f799;
	fma.rn.f32 	%f801, %f120, %f796, %f800;
	mul.f32 	%f802, %f785, %f789;
	mul.f32 	%f803, %f786, %f788;
	sub.f32 	%f804, %f802, %f803;
	fma.rn.f32 	%f142, %f122, %f804, %f801;
	mul.f32 	%f805, %f789, %f793;
	mul.f32 	%f806, %f790, %f792;
	sub.f32 	%f807, %f805, %f806;
	mul.f32 	%f808, %f790, %f791;
	mul.f32 	%f809, %f788, %f793;
	sub.f32 	%f810, %f808, %f809;
	mul.f32 	%f811, %f121, %f810;
	fma.rn.f32 	%f812, %f120, %f807, %f811;
	mul.f32 	%f813, %f788, %f792;
	mul.f32 	%f814, %f789, %f791;
	sub.f32 	%f815, %f813, %f814;
	fma.rn.f32 	%f816, %f122, %f815, %f812;
	mul.f32 	%f817, %f787, %f792;
	mul.f32 	%f818, %f786, %f793;
	sub.f32 	%f819, %f817, %f818;
	mul.f32 	%f820, %f785, %f793;
	mul.f32 	%f821, %f787, %f791;
	sub.f32 	%f822, %f820, %f821;
	mul.f32 	%f823, %f121, %f822;
	fma.rn.f32 	%f824, %f120, %f819, %f823;
	mul.f32 	%f825, %f786, %f791;
	mul.f32 	%f826, %f785, %f792;
	sub.f32 	%f827, %f825, %f826;
	fma.rn.f32 	%f828, %f122, %f827, %f824;
	setp.gt.f32 	%p78, %f142, 0f00000000;
	setp.gt.f32 	%p79, %f816, 0f00000000;
	and.pred  	%p80, %p78, %p79;
	setp.gt.f32 	%p81, %f828, 0f00000000;
	and.pred  	%p82, %p80, %p81;
	@%p82 bra 	$L__BB0_46;
	setp.geu.f32 	%p83, %f142, 0f00000000;
	setp.geu.f32 	%p84, %f816, 0f00000000;
	or.pred  	%p85, %p83, %p84;
	setp.geu.f32 	%p86, %f828, 0f00000000;
	or.pred  	%p87, %p85, %p86;
	@%p87 bra 	$L__BB0_47;
$L__BB0_46:
	sub.f32 	%f829, %f135, %f130;
	sub.f32 	%f830, %f136, %f131;
	sub.f32 	%f831, %f140, %f130;
	sub.f32 	%f832, %f141, %f131;
	sub.f32 	%f833, %f1031, %f130;
	sub.f32 	%f834, %f1032, %f131;
	mul.f32 	%f835, %f829, %f832;
	mul.f32 	%f836, %f830, %f831;
	sub.f32 	%f837, %f835, %f836;
	mul.f32 	%f838, %f833, %f832;
	mul.f32 	%f839, %f834, %f831;
	sub.f32 	%f840, %f838, %f839;
	div.rn.f32 	%f841, %f840, %f837;
	mul.f32 	%f842, %f834, %f829;
	mul.f32 	%f843, %f833, %f830;
	sub.f32 	%f844, %f842, %f843;
	div.rn.f32 	%f845, %f844, %f837;
	sub.f32 	%f846, %f132, %f127;
	sub.f32 	%f847, %f133, %f128;
	sub.f32 	%f848, %f134, %f129;
	sub.f32 	%f849, %f137, %f127;
	sub.f32 	%f850, %f138, %f128;
	sub.f32 	%f851, %f139, %f129;
	fma.rn.f32 	%f852, %f841, %f846, %f127;
	fma.rn.f32 	%f853, %f845, %f849, %f852;
	fma.rn.f32 	%f854, %f841, %f847, %f128;
	fma.rn.f32 	%f855, %f845, %f850, %f854;
	fma.rn.f32 	%f856, %f841, %f848, %f129;
	fma.rn.f32 	%f857, %f845, %f851, %f856;
	sub.f32 	%f858, %f853, %f1031;
	sub.f32 	%f859, %f855, %f1032;
	sub.f32 	%f860, %f857, %f1033;
	mul.f32 	%f861, %f121, %f859;
	fma.rn.f32 	%f862, %f120, %f858, %f861;
	fma.rn.f32 	%f863, %f122, %f860, %f862;
	setp.gt.f32 	%p88, %f863, 0f00000000;
	setp.lt.f32 	%p89, %f863, %f1054;
	and.pred  	%p90, %p88, %p89;
	selp.b32 	%r320, %r318, %r320, %p90;
	selp.f32 	%f1053, %f857, %f1053, %p90;
	selp.f32 	%f1052, %f855, %f1052, %p90;
	selp.f32 	%f1051, %f853, %f1051, %p90;
	selp.f32 	%f1054, %f863, %f1054, %p90;
$L__BB0_47:
	add.s32 	%r318, %r318, 1;
	setp.ne.s32 	%p91, %r318, 32;
	@%p91 bra 	$L__BB0_43;
	setp.lt.s32 	%p92, %r320, 0;
	mov.u32 	%r335, %r57;
	mov.u32 	%r303, %r301;
	mov.u32 	%r304, %r302;
	@%p92 bra 	$L__BB0_51;
	mul.wide.u32 	%rd63, %r320, 56;
	add.s64 	%rd65, %rd33, %rd63;
	add.s64 	%rd12, %rd65, 48;
	ld.const.u8 	%rs2, [%rd65+48];
	setp.ne.s16 	%p93, %rs2, 0;
	@%p93 bra 	$L__BB0_51;
	neg.f32 	%f1015, %f118;
	ld.const.f32 	%f1016, [%rd12+4];
	ld.const.f32 	%f1017, [%rd12+-12];
	ld.const.f32 	%f1018, [%rd12+-8];
	ld.const.f32 	%f1019, [%rd12+-4];
	mul.f32 	%f1020, %f1018, %f1015;
	mul.f32 	%f1021, %f119, %f1017;
	sub.f32 	%f1022, %f1020, %f1021;
	mul.f32 	%f1023, %f117, %f1019;
	sub.f32 	%f1024, %f1022, %f1023;
	mul.f32 	%f1025, %f1016, %f1024;
	cvt.f64.f32 	%fd33, %f1025;
	div.rn.f64 	%fd34, %fd33, 0d3FECCCCCCCCCCCCD;
	cvt.rn.f32.f64 	%f1026, %fd34;
	mul.wide.s32 	%rd87, %r329, 4;
	mov.u64 	%rd88, stack_dir;
	add.s64 	%rd89, %rd88, %rd87;
	st.global.f32 	[%rd89], %f1062;
	mov.u64 	%rd90, stack_indir_rate;
	add.s64 	%rd91, %rd90, %rd87;
	st.global.f32 	[%rd91], %f1026;
	add.s32 	%r329, %r329, 1;
	add.s32 	%r297, %r297, 1;
	ld.global.v2.u32 	{%r291, %r305}, [%rd3];
	ld.global.v2.u32 	{%r304, %r303}, [%rd3+8];
	ld.global.v2.u32 	{%r302, %r301}, [%rd3+16];
	mov.f32 	%f1031, %f1051;
	mov.f32 	%f1032, %f1052;
	mov.f32 	%f1033, %f1053;
	mov.u32 	%r289, %r320;
	bra.uni 	$L__BB0_16;
$L__BB0_51:
	shl.b32 	%r262, %r1, 7;
	setp.le.s32 	%p94, %r329, %r262;
	@%p94 bra 	$L__BB0_65;
	add.s32 	%r263, %r297, -1;
	and.b32  	%r108, %r297, 15;
	setp.lt.u32 	%p95, %r263, 15;
	@%p95 bra 	$L__BB0_55;
	and.b32  	%r109, %r297, -16;
	mov.b32 	%r328, 0;
$L__BB0_54:
	.pragma "nounroll";
	mul.wide.s32 	%rd66, %r329, 4;
	mov.u64 	%rd67, stack_indir_rate;
	add.s64 	%rd68, %rd67, %rd66;
	ld.global.f32 	%f866, [%rd68+-4];
	mov.u64 	%rd69, stack_dir;
	add.s64 	%rd70, %rd69, %rd66;
	ld.global.f32 	%f867, [%rd70+-4];
	fma.rn.f32 	%f868, %f1062, %f866, %f867;
	ld.global.f32 	%f869, [%rd68+-8];
	ld.global.f32 	%f870, [%rd70+-8];
	fma.rn.f32 	%f871, %f868, %f869, %f870;
	ld.global.f32 	%f872, [%rd68+-12];
	ld.global.f32 	%f873, [%rd70+-12];
	fma.rn.f32 	%f874, %f871, %f872, %f873;
	ld.global.f32 	%f875, [%rd68+-16];
	ld.global.f32 	%f876, [%rd70+-16];
	fma.rn.f32 	%f877, %f874, %f875, %f876;
	ld.global.f32 	%f878, [%rd68+-20];
	ld.global.f32 	%f879, [%rd70+-20];
	fma.rn.f32 	%f880, %f877, %f878, %f879;
	ld.global.f32 	%f881, [%rd68+-24];
	ld.global.f32 	%f882, [%rd70+-24];
	fma.rn.f32 	%f883, %f880, %f881, %f882;
	ld.global.f32 	%f884, [%rd68+-28];
	ld.global.f32 	%f885, [%rd70+-28];
	fma.rn.f32 	%f886, %f883, %f884, %f885;
	ld.global.f32 	%f887, [%rd68+-32];
	ld.global.f32 	%f888, [%rd70+-32];
	fma.rn.f32 	%f889, %f886, %f887, %f888;
	ld.global.f32 	%f890, [%rd68+-36];
	ld.global.f32 	%f891, [%rd70+-36];
	fma.rn.f32 	%f892, %f889, %f890, %f891;
	ld.global.f32 	%f893, [%rd68+-40];
	ld.global.f32 	%f894, [%rd70+-40];
	fma.rn.f32 	%f895, %f892, %f893, %f894;
	ld.global.f32 	%f896, [%rd68+-44];
	ld.global.f32 	%f897, [%rd70+-44];
	fma.rn.f32 	%f898, %f895, %f896, %f897;
	ld.global.f32 	%f899, [%rd68+-48];
	ld.global.f32 	%f900, [%rd70+-48];
	fma.rn.f32 	%f901, %f898, %f899, %f900;
	ld.global.f32 	%f902, [%rd68+-52];
	ld.global.f32 	%f903, [%rd70+-52];
	fma.rn.f32 	%f904, %f901, %f902, %f903;
	ld.global.f32 	%f905, [%rd68+-56];
	ld.global.f32 	%f906, [%rd70+-56];
	fma.rn.f32 	%f907, %f904, %f905, %f906;
	ld.global.f32 	%f908, [%rd68+-60];
	ld.global.f32 	%f909, [%rd70+-60];
	fma.rn.f32 	%f910, %f907, %f908, %f909;
	add.s32 	%r329, %r329, -16;
	ld.global.f32 	%f911, [%rd68+-64];
	ld.global.f32 	%f912, [%rd70+-64];
	fma.rn.f32 	%f1062, %f910, %f911, %f912;
	add.s32 	%r328, %r328, 16;
	setp.ne.s32 	%p96, %r328, %r109;
	@%p96 bra 	$L__BB0_54;
$L__BB0_55:
	setp.eq.s32 	%p97, %r108, 0;
	@%p97 bra 	$L__BB0_65;
	and.b32  	%r115, %r297, 7;
	setp.lt.u32 	%p98, %r108, 8;
	@%p98 bra 	$L__BB0_58;
	mul.wide.s32 	%rd71, %r329, 4;
	mov.u64 	%rd72, stack_indir_rate;
	add.s64 	%rd73, %rd72, %rd71;
	ld.global.f32 	%f914, [%rd73+-4];
	mov.u64 	%rd74, stack_dir;
	add.s64 	%rd75, %rd74, %rd71;
	ld.global.f32 	%f915, [%rd75+-4];
	fma.rn.f32 	%f916, %f1062, %f914, %f915;
	ld.global.f32 	%f917, [%rd73+-8];
	ld.global.f32 	%f918, [%rd75+-8];
	fma.rn.f32 	%f919, %f916, %f917, %f918;
	ld.global.f32 	%f920, [%rd73+-12];
	ld.global.f32 	%f921, [%rd75+-12];
	fma.rn.f32 	%f922, %f919, %f920, %f921;
	ld.global.f32 	%f923, [%rd73+-16];
	ld.global.f32 	%f924, [%rd75+-16];
	fma.rn.f32 	%f925, %f922, %f923, %f924;
	ld.global.f32 	%f926, [%rd73+-20];
	ld.global.f32 	%f927, [%rd75+-20];
	fma.rn.f32 	%f928, %f925, %f926, %f927;
	ld.global.f32 	%f929, [%rd73+-24];
	ld.global.f32 	%f930, [%rd75+-24];
	fma.rn.f32 	%f931, %f928, %f929, %f930;
	ld.global.f32 	%f932, [%rd73+-28];
	ld.global.f32 	%f933, [%rd75+-28];
	fma.rn.f32 	%f934, %f931, %f932, %f933;
	add.s32 	%r329, %r329, -8;
	ld.global.f32 	%f935, [%rd73+-32];
	ld.global.f32 	%f936, [%rd75+-32];
	fma.rn.f32 	%f1062, %f934, %f935, %f936;
$L__BB0_58:
	setp.eq.s32 	%p99, %r115, 0;
	@%p99 bra 	$L__BB0_65;
	and.b32  	%r118, %r297, 3;
	setp.lt.u32 	%p100, %r115, 4;
	@%p100 bra 	$L__BB0_61;
	mul.wide.s32 	%rd76, %r329, 4;
	mov.u64 	%rd77, stack_indir_rate;
	add.s64 	%rd78, %rd77, %rd76;
	ld.global.f32 	%f938, [%rd78+-4];
	mov.u64 	%rd79, stack_dir;
	add.s64 	%rd80, %rd79, %rd76;
	ld.global.f32 	%f939, [%rd80+-4];
	fma.rn.f32 	%f940, %f1062, %f938, %f939;
	ld.global.f32 	%f941, [%rd78+-8];
	ld.global.f32 	%f942, [%rd80+-8];
	fma.rn.f32 	%f943, %f940, %f941, %f942;
	ld.global.f32 	%f944, [%rd78+-12];
	ld.global.f32 	%f945, [%rd80+-12];
	fma.rn.f32 	%f946, %f943, %f944, %f945;
	add.s32 	%r329, %r329, -4;
	ld.global.f32 	%f947, [%rd78+-16];
	ld.global.f32 	%f948, [%rd80+-16];
	fma.rn.f32 	%f1062, %f946, %f947, %f948;
$L__BB0_61:
	setp.eq.s32 	%p101, %r118, 0;
	@%p101 bra 	$L__BB0_65;
	mul.wide.s32 	%rd81, %r329, 4;
	mov.u64 	%rd82, stack_indir_rate;
	add.s64 	%rd13, %rd82, %rd81;
	ld.global.f32 	%f949, [%rd13+-4];
	mov.u64 	%rd83, stack_dir;
	add.s64 	%rd14, %rd83, %rd81;
	ld.global.f32 	%f950, [%rd14+-4];
	fma.rn.f32 	%f1062, %f1062, %f949, %f950;
	setp.eq.s32 	%p102, %r118, 1;
	@%p102 bra 	$L__BB0_65;
	ld.global.f32 	%f951, [%rd13+-8];
	ld.global.f32 	%f952, [%rd14+-8];
	fma.rn.f32 	%f1062, %f1062, %f951, %f952;
	setp.eq.s32 	%p103, %r118, 2;
	@%p103 bra 	$L__BB0_65;
	ld.global.f32 	%f953, [%rd13+-12];
	ld.global.f32 	%f954, [%rd14+-12];
	fma.rn.f32 	%f1062, %f1062, %f953, %f954;
$L__BB0_65:
	cvt.f64.f32 	%fd30, %f1062;
	cvt.f64.f32 	%fd31, %f1063;
	fma.rn.f64 	%fd32, %fd30, 0d3F50000000000000, %fd31;
	cvt.rn.f32.f64 	%f1063, %fd32;
$L__BB0_66:
	add.s32 	%r284, %r284, 1;
	setp.ne.s32 	%p104, %r284, 1024;
	@%p104 bra 	$L__BB0_1;
	div.rn.f32 	%f956, %f1063, %f7;
	setp.gt.f32 	%p105, %f956, 0f3F800000;
	selp.f32 	%f169, 0f3F800000, %f956, %p105;
	abs.f32 	%f170, %f169;
	setp.eq.f32 	%p106, %f169, 0f3F800000;
	mov.f32 	%f1064, 0f3F800000;
	@%p106 bra 	$L__BB0_74;
	setp.num.f32 	%p107, %f170, %f170;
	@%p107 bra 	$L__BB0_70;
	mov.f32 	%f1013, 0f3EE8BA2F;
	add.rn.f32 	%f1064, %f169, %f1013;
	bra.uni 	$L__BB0_74;
$L__BB0_70:
	setp.neu.f32 	%p108, %f169, 0f00000000;
	setp.neu.f32 	%p109, %f170, 0f7F800000;
	and.pred  	%p110, %p108, %p109;
	@%p110 bra 	$L__BB0_72;
	add.f32 	%f1012, %f169, %f169;
	mov.b32 	%r274, %f1012;
	and.b32  	%r275, %r274, 2147483647;
	mov.b32 	%f1064, %r275;
	bra.uni 	$L__BB0_74;
$L__BB0_72:
	setp.lt.f32 	%p111, %f170, 0f00800000;
	mul.f32 	%f957, %f170, 0f4B800000;
	selp.f32 	%f958, %f957, %f170, %p111;
	mov.b32 	%r265, %f958;
	add.s32 	%r266, %r265, -1060439283;
	and.b32  	%r267, %r266, -8388608;
	sub.s32 	%r268, %r265, %r267;
	mov.b32 	%f959, %r268;
	cvt.rn.f32.s32 	%f960, %r267;
	selp.f32 	%f961, 0fC1C00000, 0f00000000, %p111;
	fma.rn.f32 	%f962, %f960, 0f34000000, %f961;
	add.f32 	%f963, %f959, 0fBF800000;
	add.f32 	%f964, %f959, 0f3F800000;
	rcp.approx.ftz.f32 	%f965, %f964;
	add.f32 	%f966, %f963, %f963;
	mul.f32 	%f967, %f966, %f965;
	mul.f32 	%f968, %f967, %f967;
	neg.f32 	%f969, %f967;
	sub.f32 	%f970, %f963, %f967;
	add.f32 	%f971, %f970, %f970;
	fma.rn.f32 	%f972, %f969, %f963, %f971;
	mul.rn.f32 	%f973, %f965, %f972;
	fma.rn.f32 	%f974, %f968, 0f3A2C32E4, 0f3B52E7DB;
	fma.rn.f32 	%f975, %f974, %f968, 0f3C93BB73;
	fma.rn.f32 	%f976, %f975, %f968, 0f3DF6384F;
	mul.rn.f32 	%f977, %f976, %f968;
	fma.rn.f32 	%f978, %f967, 0f3FB8AA3B, %f962;
	mul.f32 	%f979, %f977, 0f40400000;
	sub.f32 	%f980, %f962, %f978;
	fma.rn.f32 	%f981, %f967, 0f3FB8AA3B, %f980;
	fma.rn.f32 	%f982, %f973, 0f3FB8AA3B, %f981;
	fma.rn.f32 	%f983, %f967, 0f32A55E34, %f982;
	fma.rn.f32 	%f984, %f979, %f973, %f983;
	fma.rn.f32 	%f985, %f977, %f967, %f984;
	add.rn.f32 	%f986, %f978, %f985;
	mov.f32 	%f987, 0f3EE8BA2F;
	mul.rn.f32 	%f988, %f986, %f987;
	cvt.rni.f32.f32 	%f989, %f988;
	sub.f32 	%f990, %f988, %f989;
	neg.f32 	%f991, %f988;
	fma.rn.f32 	%f992, %f986, 0f3EE8BA2F, %f991;
	neg.f32 	%f993, %f978;
	add.rn.f32 	%f994, %f986, %f993;
	neg.f32 	%f995, %f994;
	add.rn.f32 	%f996, %f985, %f995;
	fma.rn.f32 	%f997, %f996, 0f3EE8BA2F, %f992;
	add.f32 	%f998, %f990, %f997;
	setp.gt.f32 	%p112, %f989, 0f00000000;
	selp.b32 	%r269, 0, -2097152000, %p112;
	setp.geu.f32 	%p113, %f169, 0f00000000;
	setp.lt.f32 	%p114, %f988, 0f00000000;
	selp.f32 	%f999, 0f00000000, 0f7F800000, %p114;
	abs.f32 	%f1000, %f988;
	setp.gt.f32 	%p115, %f1000, 0f43180000;
	cvt.rzi.s32.f32 	%r270, %f989;
	shl.b32 	%r271, %r270, 23;
	sub.s32 	%r272, %r271, %r269;
	mov.b32 	%f1001, %r272;
	add.s32 	%r273, %r269, 2130706432;
	mov.b32 	%f1002, %r273;
	fma.rn.f32 	%f1003, %f998, 0f391FCB8E, 0f3AAF85ED;
	fma.rn.f32 	%f1004, %f1003, %f998, 0f3C1D9856;
	fma.rn.f32 	%f1005, %f1004, %f998, 0f3D6357BB;
	fma.rn.f32 	%f1006, %f1005, %f998, 0f3E75FDEC;
	fma.rn.f32 	%f1007, %f1006, %f998, 0f3F317218;
	fma.rn.f32 	%f1008, %f1007, %f998, 0f3F800000;
	mul.f32 	%f1009, %f1008, %f1002;
	mul.f32 	%f1010, %f1009, %f1001;
	selp.f32 	%f1064, %f999, %f1010, %p115;
	@%p113 bra 	$L__BB0_74;
	mov.f32 	%f1064, 0f7FFFFFFF;
$L__BB0_74:
	ld.param.u64 	%rd92, [_Z12render_pixelPhP17curandStateXORWOW_param_0];
	cvta.to.global.u64 	%rd84, %rd92;
	mul.f32 	%f1014, %f1064, 0f437F0000;
	cvt.rzi.u32.f32 	%r276, %f1014;
	cvt.u16.u32 	%rs3, %r276;
	mul.lo.s32 	%r277, %r1, 3;
	cvt.s64.s32 	%rd85, %r277;
	add.s64 	%rd86, %rd84, %rd85;
	st.global.u8 	[%rd86], %rs3;
	st.global.u8 	[%rd86+1], %rs3;
	st.global.u8 	[%rd86+2], %rs3;
	ret;

}
	// .globl	_Z11init_curandP17curandStateXORWOWi
.visible .entry _Z11init_curandP17curandStateXORWOWi(
	.param .u64 .ptr .align 1 _Z11init_curandP17curandStateXORWOWi_param_0,
	.param .u32 _Z11init_curandP17curandStateXORWOWi_param_1
)
{
	.reg .pred 	%p<25>;
	.reg .b32 	%r<408>;
	.reg .b64 	%rd<18>;

	ld.param.u64 	%rd8, [_Z11init_curandP17curandStateXORWOWi_param_0];
	ld.param.u32 	%r182, [_Z11init_curandP17curandStateXORWOWi_param_1];
	cvta.to.global.u64 	%rd9, %rd8;
	mov.u32 	%r183, %tid.x;
	cvt.u64.u32 	%rd17, %r183;
	mul.wide.u32 	%rd10, %r183, 48;
	add.s64 	%rd2, %rd9, %rd10;
	xor.b32  	%r184, %r182, -1429050551;
	mul.lo.s32 	%r185, %r184, 1099087573;
	setp.gt.s32 	%p1, %r182, -1;
	selp.b32 	%r186, -644748465, -1947113066, %p1;
	add.s32 	%r187, %r186, %r185;
	add.s32 	%r188, %r187, 6615241;
	add.s32 	%r189, %r185, 123456789;
	st.global.v2.u32 	[%rd2], {%r188, %r189};
	xor.b32  	%r190, %r185, 362436069;
	add.s32 	%r191, %r186, 521288629;
	st.global.v2.u32 	[%rd2+8], {%r190, %r191};
	xor.b32  	%r192, %r186, 88675123;
	add.s32 	%r193, %r185, 5783321;
	st.global.v2.u32 	[%rd2+16], {%r192, %r193};
	setp.eq.s32 	%p2, %r183, 0;
	@%p2 bra 	$L__BB1_42;
	mov.b32 	%r314, 0;
	mov.u64 	%rd12, precalc_xorwow_matrix;
$L__BB1_2:
	and.b64  	%rd4, %rd17, 3;
	setp.eq.s64 	%p3, %rd4, 0;
	@%p3 bra 	$L__BB1_41;
	mul.wide.u32 	%rd11, %r314, 3200;
	add.s64 	%rd5, %rd12, %rd11;
	cvt.u32.u64 	%r2, %rd4;
	mov.b32 	%r315, 0;
$L__BB1_4:
	mov.b32 	%r328, 0;
	mov.u32 	%r329, %r328;
	mov.u32 	%r330, %r328;
	mov.u32 	%r331, %r328;
	mov.u32 	%r332, %r328;
	mov.u32 	%r321, %r328;
$L__BB1_5:
	mul.wide.u32 	%rd13, %r321, 4;
	add.s64 	%rd14, %rd2, %rd13;
	ld.global.u32 	%r10, [%rd14+4];
	shl.b32 	%r11, %r321, 5;
	mov.b32 	%r327, 0;
$L__BB1_6:
	.pragma "nounroll";
	shr.u32 	%r198, %r10, %r327;
	and.b32  	%r199, %r198, 1;
	setp.eq.b32 	%p4, %r199, 1;
	not.pred 	%p5, %p4;
	add.s32 	%r200, %r11, %r327;
	mul.lo.s32 	%r201, %r200, 5;
	mul.wide.u32 	%rd15, %r201, 4;
	add.s64 	%rd6, %rd5, %rd15;
	@%p5 bra 	$L__BB1_8;
	ld.global.u32 	%r202, [%rd6];
	xor.b32  	%r332, %r332, %r202;
	ld.global.u32 	%r203, [%rd6+4];
	xor.b32  	%r331, %r331, %r203;
	ld.global.u32 	%r204, [%rd6+8];
	xor.b32  	%r330, %r330, %r204;
	ld.global.u32 	%r205, [%rd6+12];
	xor.b32  	%r329, %r329, %r205;
	ld.global.u32 	%r206, [%rd6+16];
	xor.b32  	%r328, %r328, %r206;
$L__BB1_8:
	and.b32  	%r208, %r198, 2;
	setp.eq.s32 	%p6, %r208, 0;
	@%p6 bra 	$L__BB1_10;
	ld.global.u32 	%r209, [%rd6+20];
	xor.b32  	%r332, %r332, %r209;
	ld.global.u32 	%r210, [%rd6+24];
	xor.b32  	%r331, %r331, %r210;
	ld.global.u32 	%r211, [%rd6+28];
	xor.b32  	%r330, %r330, %r211;
	ld.global.u32 	%r212, [%rd6+32];
	xor.b32  	%r329, %r329, %r212;
	ld.global.u32 	%r213, [%rd6+36];
	xor.b32  	%r328, %r328, %r213;
$L__BB1_10:
	and.b32  	%r215, %r198, 4;
	setp.eq.s32 	%p7, %r215, 0;
	@%p7 bra 	$L__BB1_12;
	ld.global.u32 	%r216, [%rd6+40];
	xor.b32  	%r332, %r332, %r216;
	ld.global.u32 	%r217, [%rd6+44];
	xor.b32  	%r331, %r331, %r217;
	ld.global.u32 	%r218, [%rd6+48];
	xor.b32  	%r330, %r330, %r218;
	ld.global.u32 	%r219, [%rd6+52];
	xor.b32  	%r329, %r329, %r219;
	ld.global.u32 	%r220, [%rd6+56];
	xor.b32  	%r328, %r328, %r220;
$L__BB1_12:
	and.b32  	%r222, %r198, 8;
	setp.eq.s32 	%p8, %r222, 0;
	@%p8 bra 	$L__BB1_14;
	ld.global.u32 	%r223, [%rd6+60];
	xor.b32  	%r332, %r332, %r223;
	ld.global.u32 	%r224, [%rd6+64];
	xor.b32  	%r331, %r331, %r224;
	ld.global.u32 	%r225, [%rd6+68];
	xor.b32  	%r330, %r330, %r225;
	ld.global.u32 	%r226, [%rd6+72];
	xor.b32  	%r329, %r329, %r226;
	ld.global.u32 	%r227, [%rd6+76];
	xor.b32  	%r328, %r328, %r227;
$L__BB1_14:
	and.b32  	%r229, %r198, 16;
	setp.eq.s32 	%p9, %r229, 0;
	@%p9 bra 	$L__BB1_16;
	ld.global.u32 	%r230, [%rd6+80];
	xor.b32  	%r332, %r332, %r230;
	ld.global.u32 	%r231, [%rd6+84];
	xor.b32  	%r331, %r331, %r231;
	ld.global.u32 	%r232, [%rd6+88];
	xor.b32  	%r330, %r330, %r232;
	ld.global.u32 	%r233, [%rd6+92];
	xor.b32  	%r329, %r329, %r233;
	ld.global.u32 	%r234, [%rd6+96];
	xor.b32  	%r328, %r328, %r234;
$L__BB1_16:
	and.b32  	%r236, %r198, 32;
	setp.eq.s32 	%p10, %r236, 0;
	@%p10 bra 	$L__BB1_18;
	ld.global.u32 	%r237, [%rd6+100];
	xor.b32  	%r332, %r332, %r237;
	ld.global.u32 	%r238, [%rd6+104];
	xor.b32  	%r331, %r331, %r238;
	ld.global.u32 	%r239, [%rd6+108];
	xor.b32  	%r330, %r330, %r239;
	ld.global.u32 	%r240, [%rd6+112];
	xor.b32  	%r329, %r329, %r240;
	ld.global.u32 	%r241, [%rd6+116];
	xor.b32  	%r328, %r328, %r241;
$L__BB1_18:
	and.b32  	%r243, %r198, 64;
	setp.eq.s32 	%p11, %r243, 0;
	@%p11 bra 	$L__BB1_20;
	ld.global.u32 	%r244, [%rd6+120];
	xor.b32  	%r332, %r332, %r244;
	ld.global.u32 	%r245, [%rd6+124];
	xor.b32  	%r331, %r331, %r245;
	ld.global.u32 	%r246, [%rd6+128];
	xor.b32  	%r330, %r330, %r246;
	ld.global.u32 	%r247, [%rd6+132];
	xor.b32  	%r329, %r329, %r247;
	ld.global.u32 	%r248, [%rd6+136];
	xor.b32  	%r328, %r328, %r248;
$L__BB1_20:
	and.b32  	%r250, %r198, 128;
	setp.eq.s32 	%p12, %r250, 0;
	@%p12 bra 	$L__BB1_22;
	ld.global.u32 	%r251, [%rd6+140];
	xor.b32  	%r332, %r332, %r251;
	ld.global.u32 	%r252, [%rd6+144];
	xor.b32  	%r331, %r331, %r252;
	ld.global.u32 	%r253, [%rd6+148];
	xor.b32  	%r330, %r330, %r253;
	ld.global.u32 	%r254, [%rd6+152];
	xor.b32  	%r329, %r329, %r254;
	ld.global.u32 	%r255, [%rd6+156];
	xor.b32  	%r328, %r328, %r255;
$L__BB1_22:
	and.b32  	%r257, %r198, 256;
	setp.eq.s32 	%p13, %r257, 0;
	@%p13 bra 	$L__BB1_24;
	ld.global.u32 	%r258, [%rd6+160];
	xor.b32  	%r332, %r332, %r258;
	ld.global.u32 	%r259, [%rd6+164];
	xor.b32  	%r331, %r331, %r259;
	ld.global.u32 	%r260, [%rd6+168];
	xor.b32  	%r330, %r330, %r260;
	ld.global.u32 	%r261, [%rd6+172];
	xor.b32  	%r329, %r329, %r261;
	ld.global.u32 	%r262, [%rd6+176];
	xor.b32  	%r328, %r328, %r262;
$L__BB1_24:
	and.b32  	%r264, %r198, 512;
	setp.eq.s32 	%p14, %r264, 0;
	@%p14 bra 	$L__BB1_26;
	ld.global.u32 	%r265, [%rd6+180];
	xor.b32  	%r332, %r332, %r265;
	ld.global.u32 	%r266, [%rd6+184];
	xor.b32  	%r331, %r331, %r266;
	ld.global.u32 	%r267, [%rd6+188];
	xor.b32  	%r330, %r330, %r267;
	ld.global.u32 	%r268, [%rd6+192];
	xor.b32  	%r329, %r329, %r268;
	ld.global.u32 	%r269, [%rd6+196];
	xor.b32  	%r328, %r328, %r269;
$L__BB1_26:
	and.b32  	%r271, %r198, 1024;
	setp.eq.s32 	%p15, %r271, 0;
	@%p15 bra 	$L__BB1_28;
	ld.global.u32 	%r272, [%rd6+200];
	xor.b32  	%r332, %r332, %r272;
	ld.global.u32 	%r273, [%rd6+204];
	xor.b32  	%r331, %r331, %r273;
	ld.global.u32 	%r274, [%rd6+208];
	xor.b32  	%r330, %r330, %r274;
	ld.global.u32 	%r275, [%rd6+212];
	xor.b32  	%r329, %r329, %r275;
	ld.global.u32 	%r276, [%rd6+216];
	xor.b32  	%r328, %r328, %r276;
$L__BB1_28:
	and.b32  	%r278, %r198, 2048;
	setp.eq.s32 	%p16, %r278, 0;
	@%p16 bra 	$L__BB1_30;
	ld.global.u32 	%r279, [%rd6+220];
	xor.b32  	%r332, %r332, %r279;
	ld.global.u32 	%r280, [%rd6+224];
	xor.b32  	%r331, %r331, %r280;
	ld.global.u32 	%r281, [%rd6+228];
	xor.b32  	%r330, %r330, %r281;
	ld.global.u32 	%r282, [%rd6+232];
	xor.b32  	%r329, %r329, %r282;
	ld.global.u32 	%r283, [%rd6+236];
	xor.b32  	%r328, %r328, %r283;
$L__BB1_30:
	and.b32  	%r285, %r198, 4096;
	setp.eq.s32 	%p17, %r285, 0;
	@%p17 bra 	$L__BB1_32;
	ld.global.u32 	%r286, [%rd6+240];
	xor.b32  	%r332, %r332, %r286;
	ld.global.u32 	%r287, [%rd6+244];
	xor.b32  	%r331, %r331, %r287;
	ld.global.u32 	%r288, [%rd6+248];
	xor.b32  	%r330, %r330, %r288;
	ld.global.u32 	%r289, [%rd6+252];
	xor.b32  	%r329, %r329, %r289;
	ld.global.u32 	%r290, [%rd6+256];
	xor.b32  	%r328, %r328, %r290;
$L__BB1_32:
	and.b32  	%r292, %r198, 8192;
	setp.eq.s32 	%p18, %r292, 0;
	@%p18 bra 	$L__BB1_34;
	ld.global.u32 	%r293, [%rd6+260];
	xor.b32  	%r332, %r332, %r293;
	ld.global.u32 	%r294, [%rd6+264];
	xor.b32  	%r331, %r331, %r294;
	ld.global.u32 	%r295, [%rd6+268];
	xor.b32  	%r330, %r330, %r295;
	ld.global.u32 	%r296, [%rd6+272];
	xor.b32  	%r329, %r329, %r296;
	ld.global.u32 	%r297, [%rd6+276];
	xor.b32  	%r328, %r328, %r297;
$L__BB1_34:
	and.b32  	%r299, %r198, 16384;
	setp.eq.s32 	%p19, %r299, 0;
	@%p19 bra 	$L__BB1_36;
	ld.global.u32 	%r300, [%rd6+280];
	xor.b32  	%r332, %r332, %r300;
	ld.global.u32 	%r301, [%rd6+284];
	xor.b32  	%r331, %r331, %r301;
	ld.global.u32 	%r302, [%rd6+288];
	xor.b32  	%r330, %r330, %r302;
	ld.global.u32 	%r303, [%rd6+292];
	xor.b32  	%r329, %r329, %r303;
	ld.global.u32 	%r304, [%rd6+296];
	xor.b32  	%r328, %r328, %r304;
$L__BB1_36:
	and.b32  	%r306, %r198, 32768;
	setp.eq.s32 	%p20, %r306, 0;
	@%p20 bra 	$L__BB1_38;
	ld.global.u32 	%r307, [%rd6+300];
	xor.b32  	%r332, %r332, %r307;
	ld.global.u32 	%r308, [%rd6+304];
	xor.b32  	%r331, %r331, %r308;
	ld.global.u32 	%r309, [%rd6+308];
	xor.b32  	%r330, %r330, %r309;
	ld.global.u32 	%r310, [%rd6+312];
	xor.b32  	%r329, %r329, %r310;
	ld.global.u32 	%r311, [%rd6+316];
	xor.b32  	%r328, %r328, %r311;
$L__BB1_38:
	add.s32 	%r327, %r327, 16;
	setp.ne.s32 	%p21, %r327, 32;
	@%p21 bra 	$L__BB1_6;
	mad.lo.s32 	%r312, %r321, -31, %r11;
	add.s32 	%r321, %r312, 1;
	setp.ne.s32 	%p22, %r321, 5;
	@%p22 bra 	$L__BB1_5;
	st.global.u32 	[%rd2+4], %r332;
	st.global.u32 	[%rd2+8], %r331;
	st.global.u32 	[%rd2+12], %r330;
	st.global.u32 	[%rd2+16], %r329;
	st.global.u32 	[%rd2+20], %r328;
	add.s32 	%r315, %r315, 1;
	setp.lt.u32 	%p23, %r315, %r2;
	@%p23 bra 	$L__BB1_4;
$L__BB1_41:
	shr.u64 	%rd7, %rd17, 2;
	add.s32 	%r314, %r314, 1;
	setp.gt.u64 	%p24, %rd17, 3;
	mov.u64 	%rd17, %rd7;
	@%p24 bra 	$L__BB1_2;
$L__BB1_42:
	mov.b32 	%r313, 0;
	st.global.v2.u32 	[%rd2+24], {%r313, %r313};
	st.global.u32 	[%rd2+32], %r313;
	mov.b64 	%rd16, 0;
	st.global.u64 	[%rd2+40], %rd16;
	ret;

}


// ===== COMPILED SASS (sm_100) =====

	.target	sm_100

	.elftype	@"ET_EXEC"


//--------------------- .note.nv.tkinfo           --------------------------
	.section	.note.nv.tkinfo,"",@"SHT_NOTE"
	.sectionflags	@"SHF_NOTE_NV_TKINFO"
	.tkinfo
        /*0018*/ 	.word	0x00000002
        /*0030*/ 	.string	""
        /*0030*/ 	.string	"ptxas"
        /*0030*/ 	.string	"Cuda compilation tools, release 13.0, V13.0.88"
        /*0030*/ 	.string	"Build cuda_13.0.r13.0/compiler.36424714_0"
        /*0030*/ 	.string	"-arch sm_100 -m 64 "



//--------------------- .note.nv.cuinfo           --------------------------
	.section	.note.nv.cuinfo,"",@"SHT_NOTE"
	.sectionflags	@"SHF_NOTE_NV_CUINFO"
        /*0018*/ 	.short	0x0002
        /*001a*/ 	.short	0x0064
        /*001c*/ 	.short	0x0082
	.zero		2


//--------------------- .nv.info                  --------------------------
	.section	.nv.info,"",@"SHT_CUDA_INFO"
	.align	4


	//----- nvinfo : EIATTR_REGCOUNT
	.align		4
        /*0000*/ 	.byte	0x04, 0x2f
        /*0002*/ 	.short	(.L_24 - .L_23)
	.align		4
.L_23:
        /*0004*/ 	.word	index@(_Z12render_pixelPhP17curandStateXORWOW)
        /*0008*/ 	.word	0x00000050


	//----- nvinfo : EIATTR_FRAME_SIZE
	.align		4
.L_24:
        /*000c*/ 	.byte	0x04, 0x11
        /*000e*/ 	.short	(.L_26 - .L_25)
	.align		4
.L_25:
        /*0010*/ 	.word	index@($__internal_3_$__cuda_sm3x_div_rn_noftz_f32_slowpath)
        /*0014*/ 	.word	0x00000020


	//----- nvinfo : EIATTR_FRAME_SIZE
	.align		4
.L_26:
        /*0018*/ 	.byte	0x04, 0x11
        /*001a*/ 	.short	(.L_28 - .L_27)
	.align		4
.L_27:
        /*001c*/ 	.word	index@($__internal_2_$__cuda_sm20_sqrt_rn_f32_slowpath)
        /*0020*/ 	.word	0x00000020


	//----- nvinfo : EIATTR_FRAME_SIZE
	.align		4
.L_28:
        /*0024*/ 	.byte	0x04, 0x11
        /*0026*/ 	.short	(.L_30 - .L_29)
	.align		4
.L_29:
        /*0028*/ 	.word	index@($__internal_1_$__cuda_sm20_rcp_rn_f32_slowpath)
        /*002c*/ 	.word	0x00000020


	//----- nvinfo : EIATTR_FRAME_SIZE
	.align		4
.L_30:
        /*0030*/ 	.byte	0x04, 0x11
        /*0032*/ 	.short	(.L_32 - .L_31)
	.align		4
.L_31:
        /*0034*/ 	.word	index@($__internal_0_$__cuda_sm20_div_rn_f64_full)
        /*0038*/ 	.word	0x00000020


	//----- nvinfo : EIATTR_FRAME_SIZE
	.align		4
.L_32:
        /*003c*/ 	.byte	0x04, 0x11
        /*003e*/ 	.short	(.L_34 - .L_33)
	.align		4
.L_33:
        /*0040*/ 	.word	index@(_Z12render_pixelPhP17curandStateXORWOW)
        /*0044*/ 	.word	0x00000020


	//----- nvinfo : EIATTR_REGCOUNT
	.align		4
.L_34:
        /*0048*/ 	.byte	0x04, 0x2f
        /*004a*/ 	.short	(.L_36 - .L_35)
	.align		4
.L_35:
        /*004c*/ 	.word	index@(_Z11init_curandP17curandStateXORWOWi)
        /*0050*/ 	.word	0x0000001f


	//----- nvinfo : EIATTR_FRAME_SIZE
	.align		4
.L_36:
        /*0054*/ 	.byte	0x04, 0x11
        /*0056*/ 	.short	(.L_38 - .L_37)
	.align		4
.L_37:
        /*0058*/ 	.word	index@(_Z11init_curandP17curandStateXORWOWi)
        /*005c*/ 	.word	0x00000000


	//----- nvinfo : EIATTR_MIN_STACK_SIZE
	.align		4
.L_38:
        /*0060*/ 	.byte	0x04, 0x12
        /*0062*/ 	.short	(.L_40 - .L_39)
	.align		4
.L_39:
        /*0064*/ 	.word	index@(_Z11init_curandP17curandStateXORWOWi)
        /*0068*/ 	.word	0x00000000


	//----- nvinfo : EIATTR_MIN_STACK_SIZE
	.align		4
.L_40:
        /*006c*/ 	.byte	0x04, 0x12
        /*006e*/ 	.short	(.L_42 - .L_41)
	.align		4
.L_41:
        /*0070*/ 	.word	index@(_Z12render_pixelPhP17curandStateXORWOW)
        /*0074*/ 	.word	0x00000020
.L_42:


//--------------------- .nv.compat                --------------------------
	.section	.nv.compat,"",@"SHT_CUDA_COMPAT_INFO"
	.align	4
        /*0000*/ 	.byte	0x02, 0x09, 0x00, 0x00, 0x02, 0x02, 0x01, 0x00, 0x02, 0x05, 0x05, 0x00, 0x03, 0x07, 0x01, 0x01
        /*0010*/ 	.byte	0x02, 0x03, 0x00, 0x00, 0x02, 0x06, 0x01, 0x00, 0x04, 0x0b, 0x08, 0x00, 0x01, 0x00, 0x00, 0x00
        /*0020*/ 	.byte	0x00, 0x00, 0x00, 0x00


//--------------------- .nv.info._Z11init_curandP17curandStateXORWOWi --------------------------
	.section	.nv.info._Z11init_curandP17curandStateXORWOWi,"",@"SHT_CUDA_INFO"
	.sectionflags	@""
	.align	4


	//----- nvinfo : EIATTR_CUDA_API_VERSION
	.align		4
        /*0000*/ 	.byte	0x04, 0x37
        /*0002*/ 	.short	(.L_44 - .L_43)
.L_43:
        /*0004*/ 	.word	0x00000082


	//----- nvinfo : EIATTR_KPARAM_INFO
	.align		4
.L_44:
        /*0008*/ 	.byte	0x04, 0x17
        /*000a*/ 	.short	(.L_46 - .L_45)
.L_45:
        /*000c*/ 	.word	0x00000000
        /*0010*/ 	.short	0x0001
        /*0012*/ 	.short	0x0008
        /*0014*/ 	.byte	0x00, 0xf0, 0x11, 0x00


	//----- nvinfo : EIATTR_KPARAM_INFO
	.align		4
.L_46:
        /*0018*/ 	.byte	0x04, 0x17
        /*001a*/ 	.short	(.L_48 - .L_47)
.L_47:
        /*001c*/ 	.word	0x00000000
        /*0020*/ 	.short	0x0000
        /*0022*/ 	.short	0x0000
        /*0024*/ 	.byte	0x00, 0xf5, 0x21, 0x00


	//----- nvinfo : EIATTR_SPARSE_MMA_MASK
	.align		4
.L_48:
        /*0028*/ 	.byte	0x03, 0x50
        /*002a*/ 	.short	0x0000


	//----- nvinfo : EIATTR_MAXREG_COUNT
	.align		4
        /*002c*/ 	.byte	0x03, 0x1b
        /*002e*/ 	.short	0x00ff


	//----- nvinfo : EIATTR_MERCURY_ISA_VERSION
	.align		4
        /*0030*/ 	.byte	0x03, 0x5f
        /*0032*/ 	.short	0x0101


	//----- nvinfo : EIATTR_VRC_CTA_INIT_COUNT
	.align		4
        /*0034*/ 	.byte	0x02, 0x4a
	.zero		1
	.zero		1


	//----- nvinfo : EIATTR_EXIT_INSTR_OFFSETS
	.align		4
        /*0038*/ 	.byte	0x04, 0x1c
        /*003a*/ 	.short	(.L_50 - .L_49)


	//   ....[0]....
.L_49:
        /*003c*/ 	.word	0x00000f30


	//----- nvinfo : EIATTR_CRS_STACK_SIZE
	.align		4
.L_50:
        /*0040*/ 	.byte	0x04, 0x1e
        /*0042*/ 	.short	(.L_52 - .L_51)
.L_51:
        /*0044*/ 	.word	0x00000000


	//----- nvinfo : EIATTR_CBANK_PARAM_SIZE
	.align		4
.L_52:
        /*0048*/ 	.byte	0x03, 0x19
        /*004a*/ 	.short	0x000c


	//----- nvinfo : EIATTR_PARAM_CBANK
	.align		4
        /*004c*/ 	.byte	0x04, 0x0a
        /*004e*/ 	.short	(.L_54 - .L_53)
	.align		4
.L_53:
        /*0050*/ 	.word	index@(.nv.constant0._Z11init_curandP17curandStateXORWOWi)
        /*0054*/ 	.short	0x0380
        /*0056*/ 	.short	0x000c


	//----- nvinfo : EIATTR_SW_WAR
	.align		4
.L_54:
        /*0058*/ 	.byte	0x04, 0x36
        /*005a*/ 	.short	(.L_56 - .L_55)
.L_55:
        /*005c*/ 	.word	0x00000008
.L_56:


//--------------------- .nv.info._Z12render_pixelPhP17curandStateXORWOW --------------------------
	.section	.nv.info._Z12render_pixelPhP17curandStateXORWOW,"",@"SHT_CUDA_INFO"
	.sectionflags	@""
	.align	4


	//----- nvinfo : EIATTR_CUDA_API_VERSION
	.align		4
        /*0000*/ 	.byte	0x04, 0x37
        /*0002*/ 	.short	(.L_58 - .L_57)
.L_57:
        /*0004*/ 	.word	0x00000082


	//----- nvinfo : EIATTR_KPARAM_INFO
	.align		4
.L_58:
        /*0008*/ 	.byte	0x04, 0x17
        /*000a*/ 	.short	(.L_60 - .L_59)
.L_59:
        /*000c*/ 	.word	0x00000000
        /*0010*/ 	.short	0x0001
        /*0012*/ 	.short	0x0008
        /*0014*/ 	.byte	0x00, 0xf5, 0x21, 0x00


	//----- nvinfo : EIATTR_KPARAM_INFO
	.align		4
.L_60:
        /*0018*/ 	.byte	0x04, 0x17
        /*001a*/ 	.short	(.L_62 - .L_61)
.L_61:
        /*001c*/ 	.word	0x00000000
        /*0020*/ 	.short	0x0000
        /*0022*/ 	.short	0x0000
        /*0024*/ 	.byte	0x00, 0xf5, 0x21, 0x00


	//----- nvinfo : EIATTR_SPARSE_MMA_MASK
	.align		4
.L_62:
        /*0028*/ 	.byte	0x03, 0x50
        /*002a*/ 	.short	0x0000


	//----- nvinfo : EIATTR_MAXREG_COUNT
	.align		4
        /*002c*/ 	.byte	0x03, 0x1b
        /*002e*/ 	.short	0x00ff


	//----- nvinfo : EIATTR_MERCURY_ISA_VERSION
	.align		4
        /*0030*/ 	.byte	0x03, 0x5f
        /*0032*/ 	.short	0x0101


	//----- nvinfo : EIATTR_VRC_CTA_INIT_COUNT
	.align		4
        /*0034*/ 	.byte	0x02, 0x4a
	.zero		1
	.zero		1


	//----- nvinfo : EIATTR_EXIT_INSTR_OFFSETS
	.align		4
        /*0038*/ 	.byte	0x04, 0x1c
        /*003a*/ 	.short	(.L_64 - .L_63)


	//   ....[0]....
.L_63:
        /*003c*/ 	.word	0x000063c0


	//----- nvinfo : EIATTR_CRS_STACK_SIZE
	.align		4
.L_64:
        /*0040*/ 	.byte	0x04, 0x1e
        /*0042*/ 	.short	(.L_66 - .L_65)
.L_65:
        /*0044*/ 	.word	0x00000000


	//----- nvinfo : EIATTR_CBANK_PARAM_SIZE
	.align		4
.L_66:
        /*0048*/ 	.byte	0x03, 0x19
        /*004a*/ 	.short	0x0010


	//----- nvinfo : EIATTR_PARAM_CBANK
	.align		4
        /*004c*/ 	.byte	0x04, 0x0a
        /*004e*/ 	.short	(.L_68 - .L_67)
	.align		4
.L_67:
        /*0050*/ 	.word	index@(.nv.constant0._Z12render_pixelPhP17curandStateXORWOW)
        /*0054*/ 	.short	0x0380
        /*0056*/ 	.short	0x0010


	//----- nvinfo : EIATTR_SW_WAR
	.align		4
.L_68:
        /*0058*/ 	.byte	0x04, 0x36
        /*005a*/ 	.short	(.L_70 - .L_69)
.L_69:
        /*005c*/ 	.word	0x00000008
.L_70:


//--------------------- .nv.callgraph             --------------------------
	.section	.nv.callgraph,"",@"SHT_CUDA_CALLGRAPH"
	.align	4
	.sectionentsize	8
	.align		4
        /*0000*/ 	.word	0x00000000
	.align		4
        /*0004*/ 	.word	0xffffffff
	.align		4
        /*0008*/ 	.word	0x00000000
	.align		4
        /*000c*/ 	.word	0xfffffffe
	.align		4
        /*0010*/ 	.word	0x00000000
	.align		4
        /*0014*/ 	.word	0xfffffffd
	.align		4
        /*0018*/ 	.word	0x00000000
	.align		4
        /*001c*/ 	.word	0xfffffffc


//--------------------- .nv.constant4             --------------------------
	.section	.nv.constant4,"a",@progbits
	.align	8
	.align		8
.nv.constant4:
        /*0000*/ 	.dword	precalc_xorwow_matrix
	.align		8
        /*0008*/ 	.dword	precalc_xorwow_offset_matrix
	.align		8
        /*0010*/ 	.dword	mrg32k3aM1
	.align		8
        /*0018*/ 	.dword	mrg32k3aM2
	.align		8
        /*0020*/ 	.dword	mrg32k3aM1SubSeq
	.align		8
        /*0028*/ 	.dword	mrg32k3aM2SubSeq
	.align		8
        /*0030*/ 	.dword	mrg32k3aM1Seq
	.align		8
        /*0038*/ 	.dword	mrg32k3aM2Seq
	.align		8
        /*0040*/ 	.dword	stack_dir
	.align		8
        /*0048*/ 	.dword	stack_indir_rate
	.align		8
        /*0050*/ 	.dword	__cudart_i2opi_f


//--------------------- .nv.constant3             --------------------------
	.section	.nv.constant3,"a",@progbits
	.align	8
.nv.constant3:
	.type		__cr_lgamma_table,@object
	.size		__cr_lgamma_table,(d_light_irradiance - __cr_lgamma_table)
__cr_lgamma_table:
        /*0000*/ 	.byte	0x00, 0x00, 0x00, 0x00, 0x00, 0x00, 0x00, 0x00, 0x00, 0x00, 0x00, 0x00, 0x00, 0x00, 0x00, 0x00
        /*0010*/ 	.byte	0xef, 0x39, 0xfa, 0xfe, 0x42, 0x2e, 0xe6, 0x3f, 0x02, 0x20, 0x2a, 0xfa, 0x0b, 0xab, 0xfc, 0x3f
        /*0020*/ 	.byte	0xf9, 0x2c, 0x92, 0x7c, 0xa7, 0x6c, 0x09, 0x40, 0xc9, 0x79, 0x44, 0x3c, 0x64, 0x26, 0x13, 0x40
        /*0030*/ 	.byte	0xca, 0x01, 0xcf, 0x3a, 0x27, 0x51, 0x1a, 0x40, 0x30, 0xcc, 0x2d, 0xf3, 0xe1, 0x0c, 0x21, 0x40
        /*0040*/ 	.byte	0x0d, 0xb7, 0xfc, 0x82, 0x8e, 0x35, 0x25, 0x40
	.type		d_light_irradiance,@object
	.size		d_light_irradiance,(d_scene_objects - d_light_irradiance)
d_light_irradiance:
        /*0048*/ 	.byte	0x00, 0x00, 0x28, 0x42
	.type		d_scene_objects,@object
	.size		d_scene_objects,(d_camera_position - d_scene_objects)
d_scene_objects:
	.zero		1792
	.type		d_camera_position,@object
	.size		d_camera_position,(d_camera_direction - d_camera_position)
d_camera_position:
        /*074c*/ 	.byte	0x00, 0x00, 0x8b, 0x43, 0x00, 0x80, 0x88, 0x43, 0x00, 0x00, 0x48, 0xc4
	.type		d_camera_direction,@object
	.size		d_camera_direction,(d_camera_up_direction - d_camera_direction)
d_camera_direction:
        /*0758*/ 	.byte	0x00, 0x00, 0x00, 0x00, 0x00, 0x00, 0x00, 0x00, 0x00, 0x00, 0x80, 0x3f
	.type		d_camera_up_direction,@object
	.size		d_camera_up_direction,(d_camera_left_direction - d_camera_up_direction)
d_camera_up_direction:
        /*0764*/ 	.byte	0x00, 0x00, 0x00, 0x00, 0x00, 0x00, 0x80, 0x3f, 0x00, 0x00, 0x00, 0x00
	.type		d_camera_left_direction,@object
	.size		d_camera_left_direction,(d_camera_focal_length - d_camera_left_direction)
d_camera_left_direction:
        /*0770*/ 	.byte	0x00, 0x00, 0x80, 0xbf, 0x00, 0x00, 0x00, 0x00, 0x00, 0x00, 0x00, 0x00
	.type		d_camera_focal_length,@object
	.size		d_camera_focal_length,(d_camera_width - d_camera_focal_length)
d_camera_focal_length:
        /*077c*/ 	.byte	0x00, 0x00, 0x60, 0x40
	.type		d_camera_width,@object
	.size		d_camera_width,(d_camera_height - d_camera_width)
d_camera_width:
        /*0780*/ 	.byte	0x00, 0x00, 0x20, 0x40
	.type		d_camera_height,@object
	.size		d_camera_height,(d_camera_pixel_width - d_camera_height)
d_camera_height:
        /*0784*/ 	.byte	0x00, 0x00, 0x20, 0x40
	.type		d_camera_pixel_width,@object
	.size		d_camera_pixel_width,(d_camera_pixel_height - d_camera_pixel_width)
d_camera_pixel_width:
        /*0788*/ 	.byte	0x00, 0x00, 0xa0, 0x3b
	.type		d_camera_pixel_height,@object
	.size		d_camera_pixel_height,(.L_19 - d_camera_pixel_height)
d_camera_pixel_height:
        /*078c*/ 	.byte	0x00, 0x00, 0xa0, 0x3b
.L_19:


//--------------------- .text._Z11init_curandP17curandStateXORWOWi --------------------------
	.section	.text._Z11init_curandP17curandStateXORWOWi,"ax",@progbits
	.align	128
        .global         _Z11init_curandP17curandStateXORWOWi
        .type           _Z11init_curandP17curandStateXORWOWi,@function
        .size           _Z11init_curandP17curandStateXORWOWi,(.L_x_120 - _Z11init_curandP17curandStateXORWOWi)
        .other          _Z11init_curandP17curandStateXORWOWi,@"STO_CUDA_ENTRY STV_DEFAULT"
_Z11init_curandP17curandStateXORWOWi:
.text._Z11init_curandP17curandStateXORWOWi:
[----:B------:R-:W-:Y:S08]  /*0000*/  LDC R1, c[0x0][0x37c] ;  /* 0x0000df00ff017b82 */ /* 0x000ff00000000800 */
[----:B------:R-:W0:Y:S01]  /*0010*/  LDC R4, c[0x0][0x388] ;  /* 0x0000e200ff047b82 */ /* 0x000e220000000800 */
[----:B------:R-:W1:Y:S01]  /*0020*/  S2R R13, SR_TID.X ;  /* 0x00000000000d7919 */ /* 0x000e620000002100 */
[----:B------:R-:W2:Y:S01]  /*0030*/  LDCU.64 UR4, c[0x0][0x358] ;  /* 0x00006b00ff0477ac */ /* 0x000ea20008000a00 */
[----:B------:R-:W-:Y:S01]  /*0040*/  IMAD.MOV.U32 R5, RZ, RZ, -0x266e14b1 ;  /* 0xd991eb4fff057424 */ /* 0x000fe200078e00ff */
[----:B------:R-:W-:Y:S04]  /*0050*/  BSSY.RECONVERGENT B0, `(.L_x_0) ;  /* 0x00000e7000007945 */ /* 0x000fe80003800200 */
[----:B------:R-:W1:Y:S01]  /*0060*/  LDC.64 R2, c[0x0][0x380] ;  /* 0x0000e000ff027b82 */ /* 0x000e620000000a00 */
[----:B0-----:R-:W-:-:S02]  /*0070*/  LOP3.LUT R0, R4, 0xaad26b49, RZ, 0x3c, !PT ;  /* 0xaad26b4904007812 */ /* 0x001fc400078e3cff */
[----:B------:R-:W-:-:S03]  /*0080*/  ISETP.GT.AND P0, PT, R4, -0x1, PT ;  /* 0xffffffff0400780c */ /* 0x000fc60003f04270 */
[----:B------:R-:W-:Y:S01]  /*0090*/  IMAD R0, R0, 0x4182bed5, RZ ;  /* 0x4182bed500007824 */ /* 0x000fe200078e02ff */
[----:B------:R-:W-:Y:S01]  /*00a0*/  SEL R5, R5, 0x8bf16996, P0 ;  /* 0x8bf1699605057807 */ /* 0x000fe20000000000 */
[----:B-1----:R-:W-:-:S03]  /*00b0*/  IMAD.WIDE.U32 R2, R13, 0x30, R2 ;  /* 0x000000300d027825 */ /* 0x002fc600078e0002 */
[C---:B------:R-:W-:Y:S02]  /*00c0*/  IADD3 R6, PT, PT, R5.reuse, 0x64f0c9, R0 ;  /* 0x0064f0c905067810 */ /* 0x040fe40007ffe000 */
[C---:B------:R-:W-:Y:S01]  /*00d0*/  LOP3.LUT R8, R0.reuse, 0x159a55e5, RZ, 0x3c, !PT ;  /* 0x159a55e500087812 */ /* 0x040fe200078e3cff */
[C---:B------:R-:W-:Y:S01]  /*00e0*/  VIADD R7, R0.reuse, 0x75bcd15 ;  /* 0x075bcd1500077836 */ /* 0x040fe20000000000 */
[----:B------:R-:W-:Y:S01]  /*00f0*/  LOP3.LUT R10, R5, 0x5491333, RZ, 0x3c, !PT ;  /* 0x05491333050a7812 */ /* 0x000fe200078e3cff */
[----:B------:R-:W-:Y:S01]  /*0100*/  VIADD R11, R0, 0x583f19 ;  /* 0x00583f19000b7836 */ /* 0x000fe20000000000 */
[----:B------:R-:W-:Y:S01]  /*0110*/  ISETP.NE.AND P0, PT, R13, RZ, PT ;  /* 0x000000ff0d00720c */ /* 0x000fe20003f05270 */
[----:B------:R-:W-:Y:S01]  /*0120*/  VIADD R9, R5, 0x1f123bb5 ;  /* 0x1f123bb505097836 */ /* 0x000fe20000000000 */
[----:B--2---:R0:W-:Y:S04]  /*0130*/  STG.E.64 desc[UR4][R2.64], R6 ;  /* 0x0000000602007986 */ /* 0x0041e8000c101b04 */
[----:B------:R0:W-:Y:S04]  /*0140*/  STG.E.64 desc[UR4][R2.64+0x8], R8 ;  /* 0x0000080802007986 */ /* 0x0001e8000c101b04 */
[----:B------:R0:W-:Y:S03]  /*0150*/  STG.E.64 desc[UR4][R2.64+0x10], R10 ;  /* 0x0000100a02007986 */ /* 0x0001e6000c101b04 */
[----:B------:R-:W-:Y:S05]  /*0160*/  @!P0 BRA `(.L_x_1) ;  /* 0x0000000c00548947 */ /* 0x000fea0003800000 */
[----:B------:R-:W-:Y:S01]  /*0170*/  IMAD.MOV.U32 R0, RZ, RZ, R13 ;  /* 0x000000ffff007224 */ /* 0x000fe200078e000d */
[----:B0-----:R-:W-:-:S07]  /*0180*/  CS2R R10, SRZ ;  /* 0x00000000000a7805 */ /* 0x001fce000001ff00 */
.L_x_7:
[----:B0-----:R-:W-:Y:S01]  /*0190*/  LOP3.LUT R2, R0, 0x3, RZ, 0xc0, !PT ;  /* 0x0000000300027812 */ /* 0x001fe200078ec0ff */
[----:B------:R-:W-:Y:S03]  /*01a0*/  BSSY.RECONVERGENT B1, `(.L_x_2) ;  /* 0x00000cb000017945 */ /* 0x000fe60003800200 */
[----:B------:R-:W-:-:S04]  /*01b0*/  ISETP.NE.U32.AND P0, PT, R2, RZ, PT ;  /* 0x000000ff0200720c */ /* 0x000fc80003f05070 */
[----:B------:R-:W-:-:S13]  /*01c0*/  ISETP.NE.AND.EX P0, PT, RZ, RZ, PT, P0 ;  /* 0x000000ffff00720c */ /* 0x000fda0003f05300 */
[----:B------:R-:W-:Y:S05]  /*01d0*/  @!P0 BRA `(.L_x_3) ;  /* 0x0000000c001c8947 */ /* 0x000fea0003800000 */
[----:B------:R-:W0:Y:S01]  /*01e0*/  LDC.64 R6, c[0x4][RZ] ;  /* 0x01000000ff067b82 */ /* 0x000e220000000a00 */
[----:B------:R-:W-:Y:S02]  /*01f0*/  IMAD.MOV.U32 R12, RZ, RZ, RZ ;  /* 0x000000ffff0c7224 */ /* 0x000fe400078e00ff */
[----:B0-----:R-:W-:-:S07]  /*0200*/  IMAD.WIDE.U32 R6, R10, 0xc80, R6 ;  /* 0x00000c800a067825 */ /* 0x001fce00078e0006 */
.L_x_6:
[----:B0-----:R-:W-:Y:S01]  /*0210*/  IMAD.MOV.U32 R13, RZ, RZ, RZ ;  /* 0x000000ffff0d7224 */ /* 0x001fe200078e00ff */
[----:B------:R-:W-:Y:S01]  /*0220*/  CS2R R2, SRZ ;  /* 0x0000000000027805 */ /* 0x000fe2000001ff00 */
[----:B------:R-:W-:Y:S01]  /*0230*/  IMAD.MOV.U32 R15, RZ, RZ, RZ ;  /* 0x000000ffff0f7224 */ /* 0x000fe200078e00ff */
[----:B------:R-:W-:-:S07]  /*0240*/  CS2R R4, SRZ ;  /* 0x0000000000047805 */ /* 0x000fce000001ff00 */
.L_x_5:
[----:B------:R-:W0:Y:S01]  /*0250*/  S2R R14, SR_TID.X ;  /* 0x00000000000e7919 */ /* 0x000e220000002100 */
[----:B------:R-:W0:Y:S02]  /*0260*/  LDC.64 R8, c[0x0][0x380] ;  /* 0x0000e000ff087b82 */ /* 0x000e240000000a00 */
[----:B0-----:R-:W-:-:S04]  /*0270*/  IMAD.WIDE.U32 R8, R14, 0x30, R8 ;  /* 0x000000300e087825 */ /* 0x001fc800078e0008 */
[----:B------:R-:W-:-:S05]  /*0280*/  IMAD.WIDE.U32 R8, R15, 0x4, R8 ;  /* 0x000000040f087825 */ /* 0x000fca00078e0008 */
[----:B------:R0:W5:Y:S01]  /*0290*/  LDG.E R16, desc[UR4][R8.64+0x4] ;  /* 0x0000040408107981 */ /* 0x000162000c1e1900 */
[----:B------:R-:W-:-:S07]  /*02a0*/  IMAD.MOV.U32 R17, RZ, RZ, RZ ;  /* 0x000000ffff117224 */ /* 0x000fce00078e00ff */
.L_x_4:
[----:B-----5:R-:W-:Y:S01]  /*02b0*/  SHF.R.U32.HI R24, RZ, R17, R16 ;  /* 0x00000011ff187219 */ /* 0x020fe20000011610 */
[----:B0-----:R-:W-:-:S03]  /*02c0*/  IMAD.SHL.U32 R8, R15, 0x20, RZ ;  /* 0x000000200f087824 */ /* 0x001fc600078e00ff */
[----:B------:R-:W-:Y:S01]  /*02d0*/  LOP3.LUT R9, R24, 0x1, RZ, 0xc0, !PT ;  /* 0x0000000118097812 */ /* 0x000fe200078ec0ff */
[----:B------:R-:W-:-:S03]  /*02e0*/  IMAD.IADD R8, R8, 0x1, R17 ;  /* 0x0000000108087824 */ /* 0x000fc600078e0211 */
[----:B------:R-:W-:Y:S01]  /*02f0*/  ISETP.NE.U32.AND P0, PT, R9, 0x1, PT ;  /* 0x000000010900780c */ /* 0x000fe20003f05070 */
[----:B------:R-:W-:-:S03]  /*0300*/  IMAD R9, R8, 0x5, RZ ;  /* 0x0000000508097824 */ /* 0x000fc600078e02ff */
[----:B------:R-:W-:Y:S01]  /*0310*/  R2P PR, R24, 0x7e ;  /* 0x0000007e18007804 */ /* 0x000fe20000000000 */
[----:B------:R-:W-:-:S08]  /*0320*/  IMAD.WIDE.U32 R8, R9, 0x4, R6 ;  /* 0x0000000409087825 */ /* 0x000fd000078e0006 */
[----:B------:R-:W2:Y:S04]  /*0330*/  @!P0 LDG.E R18, desc[UR4][R8.64] ;  /* 0x0000000408128981 */ /* 0x000ea8000c1e1900 */
[----:B------:R-:W3:Y:S04]  /*0340*/  @P1 LDG.E R22, desc[UR4][R8.64+0x14] ;  /* 0x0000140408161981 */ /* 0x000ee8000c1e1900 */
[----:B------:R-:W4:Y:S04]  /*0350*/  @!P0 LDG.E R20, desc[UR4][R8.64+0x10] ;  /* 0x0000100408148981 */ /* 0x000f28000c1e1900 */
[----:B------:R-:W4:Y:S04]  /*0360*/  @P2 LDG.E R28, desc[UR4][R8.64+0x28] ;  /* 0x00002804081c2981 */ /* 0x000f28000c1e1900 */
[----:B------:R-:W4:Y:S04]  /*0370*/  @P1 LDG.E R26, desc[UR4][R8.64+0x24] ;  /* 0x00002404081a1981 */ /* 0x000f28000c1e1900 */
[----:B------:R-:W4:Y:S04]  /*0380*/  @P3 LDG.E R21, desc[UR4][R8.64+0x3c] ;  /* 0x00003c0408153981 */ /* 0x000f28000c1e1900 */
[----:B------:R-:W4:Y:S04]  /*0390*/  @P2 LDG.E R19, desc[UR4][R8.64+0x38] ;  /* 0x0000380408132981 */ /* 0x000f28000c1e1900 */
[----:B------:R-:W4:Y:S04]  /*03a0*/  @P4 LDG.E R23, desc[UR4][R8.64+0x50] ;  /* 0x0000500408174981 */ /* 0x000f28000c1e1900 */
[----:B------:R-:W4:Y:S01]  /*03b0*/  @P1 LDG.E R25, desc[UR4][R8.64+0x20] ;  /* 0x0000200408191981 */ /* 0x000f22000c1e1900 */
[----:B--2---:R-:W-:-:S03]  /*03c0*/  @!P0 LOP3.LUT R13, R13, R18, RZ, 0x3c, !PT ;  /* 0x000000120d0d8212 */ /* 0x004fc600078e3cff */
[----:B------:R-:W2:Y:S01]  /*03d0*/  @!P0 LDG.E R18, desc[UR4][R8.64+0x8] ;  /* 0x0000080408128981 */ /* 0x000ea2000c1e1900 */
[----:B---3--:R-:W-:-:S03]  /*03e0*/  @P1 LOP3.LUT R13, R13, R22, RZ, 0x3c, !PT ;  /* 0x000000160d0d1212 */ /* 0x008fc600078e3cff */
[----:B------:R-:W3:Y:S01]  /*03f0*/  @P3 LDG.E R22, desc[UR4][R8.64+0x4c] ;  /* 0x00004c0408163981 */ /* 0x000ee2000c1e1900 */
[----:B----4-:R-:W-:-:S03]  /*0400*/  @!P0 LOP3.LUT R3, R3, R20, RZ, 0x3c, !PT ;  /* 0x0000001403038212 */ /* 0x010fc600078e3cff */
[----:B------:R-:W4:Y:S01]  /*0410*/  @P1 LDG.E R20, desc[UR4][R8.64+0x1c] ;  /* 0x00001c0408141981 */ /* 0x000f22000c1e1900 */
[----:B------:R-:W-:Y:S02]  /*0420*/  @P2 LOP3.LUT R13, R13, R28, RZ, 0x3c, !PT ;  /* 0x0000001c0d0d2212 */ /* 0x000fe400078e3cff */
[----:B------:R-:W-:Y:S02]  /*0430*/  @P1 LOP3.LUT R3, R3, R26, RZ, 0x3c, !PT ;  /* 0x0000001a03031212 */ /* 0x000fe400078e3cff */
[----:B------:R-:W4:Y:S01]  /*0440*/  @P5 LDG.E R26, desc[UR4][R8.64+0x64] ;  /* 0x00006404081a5981 */ /* 0x000f22000c1e1900 */
[----:B------:R-:W-:-:S03]  /*0450*/  @P3 LOP3.LUT R13, R13, R21, RZ, 0x3c, !PT ;  /* 0x000000150d0d3212 */ /* 0x000fc600078e3cff */
[----:B------:R-:W4:Y:S01]  /*0460*/  @!P0 LDG.E R21, desc[UR4][R8.64+0xc] ;  /* 0x00000c0408158981 */ /* 0x000f22000c1e1900 */
[----:B------:R-:W-:-:S03]  /*0470*/  @P2 LOP3.LUT R3, R3, R19, RZ, 0x3c, !PT ;  /* 0x0000001303032212 */ /* 0x000fc600078e3cff */
[----:B------:R-:W4:Y:S01]  /*0480*/  @!P0 LDG.E R19, desc[UR4][R8.64+0x4] ;  /* 0x0000040408138981 */ /* 0x000f22000c1e1900 */
[----:B------:R-:W-:-:S03]  /*0490*/  @P4 LOP3.LUT R13, R13, R23, RZ, 0x3c, !PT ;  /* 0x000000170d0d4212 */ /* 0x000fc600078e3cff */
[----:B------:R-:W4:Y:S01]  /*04a0*/  @P1 LDG.E R23, desc[UR4][R8.64+0x18] ;  /* 0x0000180408171981 */ /* 0x000f22000c1e1900 */
[----:B--2---:R-:W-:-:S03]  /*04b0*/  @!P0 LOP3.LUT R5, R5, R18, RZ, 0x3c, !PT ;  /* 0x0000001205058212 */ /* 0x004fc600078e3cff */
[----:B------:R-:W2:Y:S01]  /*04c0*/  @P2 LDG.E R18, desc[UR4][R8.64+0x30] ;  /* 0x0000300408122981 */ /* 0x000ea2000c1e1900 */
[----:B---3--:R-:W-:-:S03]  /*04d0*/  @P3 LOP3.LUT R3, R3, R22, RZ, 0x3c, !PT ;  /* 0x0000001603033212 */ /* 0x008fc600078e3cff */
[----:B------:R-:W3:Y:S01]  /*04e0*/  @P4 LDG.E R22, desc[UR4][R8.64+0x60] ;  /* 0x0000600408164981 */ /* 0x000ee2000c1e1900 */
[----:B----4-:R-:W-:-:S03]  /*04f0*/  @P1 LOP3.LUT R5, R5, R20, RZ, 0x3c, !PT ;  /* 0x0000001405051212 */ /* 0x010fc600078e3cff */
[----:B------:R-:W4:Y:S01]  /*0500*/  @P3 LDG.E R20, desc[UR4][R8.64+0x44] ;  /* 0x0000440408143981 */ /* 0x000f22000c1e1900 */
[----:B------:R-:W-:-:S03]  /*0510*/  @P5 LOP3.LUT R13, R13, R26, RZ, 0x3c, !PT ;  /* 0x0000001a0d0d5212 */ /* 0x000fc600078e3cff */
[----:B------:R-:W4:Y:S01]  /*0520*/  @P6 LDG.E R26, desc[UR4][R8.64+0x78] ;  /* 0x00007804081a6981 */ /* 0x000f22000c1e1900 */
[----:B------:R-:W-:-:S03]  /*0530*/  @!P0 LOP3.LUT R2, R2, R21, RZ, 0x3c, !PT ;  /* 0x0000001502028212 */ /* 0x000fc600078e3cff */
[----:B------:R-:W4:Y:S01]  /*0540*/  @P2 LDG.E R21, desc[UR4][R8.64+0x34] ;  /* 0x0000340408152981 */ /* 0x000f22000c1e1900 */
[----:B------:R-:W-:-:S03]  /*0550*/  @!P0 LOP3.LUT R4, R4, R19, RZ, 0x3c, !PT ;  /* 0x0000001304048212 */ /* 0x000fc600078e3cff */
[----:B------:R-:W4:Y:S01]  /*0560*/  @P2 LDG.E R19, desc[UR4][R8.64+0x2c] ;  /* 0x00002c0408132981 */ /* 0x000f22000c1e1900 */
[----:B------:R-:W-:Y:S02]  /*0570*/  @P1 LOP3.LUT R2, R2, R25, RZ, 0x3c, !PT ;  /* 0x0000001902021212 */ /* 0x000fe400078e3cff */
[----:B------:R-:W-:Y:S01]  /*0580*/  @P1 LOP3.LUT R4, R4, R23, RZ, 0x3c, !PT ;  /* 0x0000001704041212 */ /* 0x000fe200078e3cff */
[----:B------:R-:W4:Y:S04]  /*0590*/  @P3 LDG.E R25, desc[UR4][R8.64+0x48] ;  /* 0x0000480408193981 */ /* 0x000f28000c1e1900 */
[----:B------:R-:W4:Y:S01]  /*05a0*/  @P3 LDG.E R23, desc[UR4][R8.64+0x40] ;  /* 0x0000400408173981 */ /* 0x000f22000c1e1900 */
[----:B------:R-:W-:Y:S02]  /*05b0*/  LOP3.LUT P0, RZ, R24, 0x80, RZ, 0xc0, !PT ;  /* 0x0000008018ff7812 */ /* 0x000fe4000780c0ff */
[----:B--2---:R-:W-:-:S02]  /*05c0*/  @P2 LOP3.LUT R5, R5, R18, RZ, 0x3c, !PT ;  /* 0x0000001205052212 */ /* 0x004fc400078e3cff */
[----:B------:R-:W2:Y:S01]  /*05d0*/  @P4 LDG.E R18, desc[UR4][R8.64+0x58] ;  /* 0x0000580408124981 */ /* 0x000ea2000c1e1900 */
[----:B---3--:R-:W-:-:S03]  /*05e0*/  @P4 LOP3.LUT R3, R3, R22, RZ, 0x3c, !PT ;  /* 0x0000001603034212 */ /* 0x008fc600078e3cff */
[----:B------:R-:W3:Y:S01]  /*05f0*/  @P5 LDG.E R22, desc[UR4][R8.64+0x74] ;  /* 0x0000740408165981 */ /* 0x000ee2000c1e1900 */
[----:B----4-:R-:W-:-:S03]  /*0600*/  @P3 LOP3.LUT R5, R5, R20, RZ, 0x3c, !PT ;  /* 0x0000001405053212 */ /* 0x010fc600078e3cff */
[----:B------:R-:W4:Y:S01]  /*0610*/  @P5 LDG.E R20, desc[UR4][R8.64+0x6c] ;  /* 0x00006c0408145981 */ /* 0x000f22000c1e1900 */
[----:B------:R-:W-:-:S03]  /*0620*/  @P6 LOP3.LUT R13, R13, R26, RZ, 0x3c, !PT ;  /* 0x0000001a0d0d6212 */ /* 0x000fc600078e3cff */
        /* <DEDUP_REMOVED lines=9> */
[----:B--2---:R-:W-:-:S03]  /*06c0*/  @P4 LOP3.LUT R5, R5, R18, RZ, 0x3c, !PT ;  /* 0x0000001205054212 */ /* 0x004fc600078e3cff */
        /* <DEDUP_REMOVED lines=15> */
[----:B--2---:R-:W-:-:S04]  /*07c0*/  @P6 LOP3.LUT R5, R5, R18, RZ, 0x3c, !PT ;  /* 0x0000001205056212 */ /* 0x004fc800078e3cff */
[----:B---3--:R-:W-:Y:S02]  /*07d0*/  @P0 LOP3.LUT R5, R5, R22, RZ, 0x3c, !PT ;  /* 0x0000001605050212 */ /* 0x008fe400078e3cff */
[----:B----4-:R-:W-:-:S04]  /*07e0*/  @P6 LOP3.LUT R3, R3, R20, RZ, 0x3c, !PT ;  /* 0x0000001403036212 */ /* 0x010fc800078e3cff */
[----:B------:R-:W-:Y:S02]  /*07f0*/  @P0 LOP3.LUT R3, R3, R26, RZ, 0x3c, !PT ;  /* 0x0000001a03030212 */ /* 0x000fe400078e3cff */
[----:B------:R-:W-:Y:S02]  /*0800*/  @P6 LOP3.LUT R2, R2, R21, RZ, 0x3c, !PT ;  /* 0x0000001502026212 */ /* 0x000fe400078e3cff */
[----:B------:R-:W-:Y:S02]  /*0810*/  @P6 LOP3.LUT R4, R4, R19, RZ, 0x3c, !PT ;  /* 0x0000001304046212 */ /* 0x000fe400078e3cff */
[----:B------:R-:W-:Y:S02]  /*0820*/  @P0 LOP3.LUT R2, R2, R25, RZ, 0x3c, !PT ;  /* 0x0000001902020212 */ /* 0x000fe400078e3cff */
[----:B------:R-:W-:Y:S02]  /*0830*/  @P0 LOP3.LUT R4, R4, R23, RZ, 0x3c, !PT ;  /* 0x0000001704040212 */ /* 0x000fe400078e3cff */
[----:B------:R-:W-:-:S13]  /*0840*/  R2P PR, R24.B1, 0x7f ;  /* 0x0000007f18007804 */ /* 0x000fda0000001000 */
[----:B------:R-:W2:Y:S04]  /*0850*/  @P0 LDG.E R18, desc[UR4][R8.64+0xa0] ;  /* 0x0000a00408120981 */ /* 0x000ea8000c1e1900 */
[----:B------:R-:W3:Y:S04]  /*0860*/  @P1 LDG.E R20, desc[UR4][R8.64+0xb4] ;  /* 0x0000b40408141981 */ /* 0x000ee8000c1e1900 */
[----:B------:R-:W4:Y:S04]  /*0870*/  @P2 LDG.E R26, desc[UR4][R8.64+0xc8] ;  /* 0x0000c804081a2981 */ /* 0x000f28000c1e1900 */
[----:B------:R-:W4:Y:S04]  /*0880*/  @P3 LDG.E R28, desc[UR4][R8.64+0xdc] ;  /* 0x0000dc04081c3981 */ /* 0x000f28000c1e1900 */
[----:B------:R-:W4:Y:S04]  /*0890*/  @P0 LDG.E R19, desc[UR4][R8.64+0xa4] ;  /* 0x0000a40408130981 */ /* 0x000f28000c1e1900 */
[----:B------:R-:W4:Y:S04]  /*08a0*/  @P0 LDG.E R22, desc[UR4][R8.64+0xb0] ;  /* 0x0000b00408160981 */ /* 0x000f28000c1e1900 */
[----:B------:R-:W4:Y:S04]  /*08b0*/  @P4 LDG.E R25, desc[UR4][R8.64+0xf0] ;  /* 0x0000f00408194981 */ /* 0x000f28000c1e1900 */
[----:B------:R-:W4:Y:S04]  /*08c0*/  @P0 LDG.E R21, desc[UR4][R8.64+0xac] ;  /* 0x0000ac0408150981 */ /* 0x000f28000c1e1900 */
[----:B------:R-:W4:Y:S01]  /*08d0*/  @P1 LDG.E R23, desc[UR4][R8.64+0xb8] ;  /* 0x0000b80408171981 */ /* 0x000f22000c1e1900 */
[----:B--2---:R-:W-:-:S03]  /*08e0*/  @P0 LOP3.LUT R13, R13, R18, RZ, 0x3c, !PT ;  /* 0x000000120d0d0212 */ /* 0x004fc600078e3cff */
[----:B------:R-:W2:Y:S01]  /*08f0*/  @P1 LDG.E R18, desc[UR4][R8.64+0xbc] ;  /* 0x0000bc0408121981 */ /* 0x000ea2000c1e1900 */
[----:B---3--:R-:W-:-:S03]  /*0900*/  @P1 LOP3.LUT R13, R13, R20, RZ, 0x3c, !PT ;  /* 0x000000140d0d1212 */ /* 0x008fc600078e3cff */
[----:B------:R-:W3:Y:S01]  /*0910*/  @P0 LDG.E R20, desc[UR4][R8.64+0xa8] ;  /* 0x0000a80408140981 */ /* 0x000ee2000c1e1900 */
[----:B----4-:R-:W-:-:S03]  /*0920*/  @P2 LOP3.LUT R13, R13, R26, RZ, 0x3c, !PT ;  /* 0x0000001a0d0d2212 */ /* 0x010fc600078e3cff */
[----:B------:R-:W4:Y:S01]  /*0930*/  @P5 LDG.E R26, desc[UR4][R8.64+0x104] ;  /* 0x00010404081a5981 */ /* 0x000f22000c1e1900 */
[----:B------:R-:W-:Y:S02]  /*0940*/  @P3 LOP3.LUT R13, R13, R28, RZ, 0x3c, !PT ;  /* 0x0000001c0d0d3212 */ /* 0x000fe400078e3cff */
[----:B------:R-:W-:Y:S02]  /*0950*/  @P0 LOP3.LUT R4, R4, R19, RZ, 0x3c, !PT ;  /* 0x0000001304040212 */ /* 0x000fe400078e3cff */
        /* <DEDUP_REMOVED lines=9> */
[----:B---3--:R-:W-:-:S03]  /*09f0*/  @P0 LOP3.LUT R5, R5, R20, RZ, 0x3c, !PT ;  /* 0x0000001405050212 */ /* 0x008fc600078e3cff */
[----:B------:R-:W3:Y:S01]  /*0a00*/  @P1 LDG.E R20, desc[UR4][R8.64+0xc4] ;  /* 0x0000c40408141981 */ /* 0x000ee2000c1e1900 */
[----:B--2---:R-:W-:-:S03]  /*0a10*/  @P1 LOP3.LUT R5, R5, R18, RZ, 0x3c, !PT ;  /* 0x0000001205051212 */ /* 0x004fc600078e3cff */
[----:B------:R-:W2:Y:S01]  /*0a20*/  @P3 LDG.E R18, desc[UR4][R8.64+0xe4] ;  /* 0x0000e40408123981 */ /* 0x000ea2000c1e1900 */
[----:B------:R-:W-:Y:S02]  /*0a30*/  LOP3.LUT P0, RZ, R24, 0x8000, RZ, 0xc0, !PT ;  /* 0x0000800018ff7812 */ /* 0x000fe4000780c0ff */
[----:B----4-:R-:W-:Y:S01]  /*0a40*/  @P5 LOP3.LUT R13, R13, R26, RZ, 0x3c, !PT ;  /* 0x0000001a0d0d5212 */ /* 0x010fe200078e3cff */
[----:B------:R-:W4:Y:S04]  /*0a50*/  @P2 LDG.E R24, desc[UR4][R8.64+0xd8] ;  /* 0x0000d80408182981 */ /* 0x000f28000c1e1900 */
[----:B------:R-:W4:Y:S01]  /*0a60*/  @P6 LDG.E R26, desc[UR4][R8.64+0x118] ;  /* 0x00011804081a6981 */ /* 0x000f22000c1e1900 */
[----:B------:R-:W-:Y:S02]  /*0a70*/  @P1 LOP3.LUT R2, R2, R19, RZ, 0x3c, !PT ;  /* 0x0000001302021212 */ /* 0x000fe400078e3cff */
[----:B------:R-:W-:Y:S01]  /*0a80*/  @P2 LOP3.LUT R5, R5, R22, RZ, 0x3c, !PT ;  /* 0x0000001605052212 */ /* 0x000fe200078e3cff */
[----:B------:R-:W4:Y:S04]  /*0a90*/  @P3 LDG.E R19, desc[UR4][R8.64+0xe8] ;  /* 0x0000e80408133981 */ /* 0x000f28000c1e1900 */
[----:B------:R-:W4:Y:S01]  /*0aa0*/  @P4 LDG.E R22, desc[UR4][R8.64+0xf8] ;  /* 0x0000f80408164981 */ /* 0x000f22000c1e1900 */
[----:B------:R-:W-:-:S03]  /*0ab0*/  @P2 LOP3.LUT R4, R4, R21, RZ, 0x3c, !PT ;  /* 0x0000001504042212 */ /* 0x000fc600078e3cff */
[----:B------:R-:W4:Y:S01]  /*0ac0*/  @P4 LDG.E R21, desc[UR4][R8.64+0xf4] ;  /* 0x0000f40408154981 */ /* 0x000f22000c1e1900 */
[----:B------:R-:W-:-:S03]  /*0ad0*/  @P2 LOP3.LUT R2, R2, R23, RZ, 0x3c, !PT ;  /* 0x0000001702022212 */ /* 0x000fc600078e3cff */
[----:B------:R-:W4:Y:S01]  /*0ae0*/  @P4 LDG.E R23, desc[UR4][R8.64+0xfc] ;  /* 0x0000fc0408174981 */ /* 0x000f22000c1e1900 */
[----:B------:R-:W-:-:S03]  /*0af0*/  @P3 LOP3.LUT R4, R4, R25, RZ, 0x3c, !PT ;  /* 0x0000001904043212 */ /* 0x000fc600078e3cff */
[----:B------:R-:W4:Y:S04]  /*0b00*/  @P5 LDG.E R25, desc[UR4][R8.64+0x108] ;  /* 0x0001080408195981 */ /* 0x000f28000c1e1900 */
[----:B------:R-:W4:Y:S01]  /*0b10*/  @P0 LDG.E R27, desc[UR4][R8.64+0x138] ;  /* 0x00013804081b0981 */ /* 0x000f22000c1e1900 */
[----:B---3--:R-:W-:-:S03]  /*0b20*/  @P1 LOP3.LUT R3, R3, R20, RZ, 0x3c, !PT ;  /* 0x0000001403031212 */ /* 0x008fc600078e3cff */
[----:B------:R-:W3:Y:S01]  /*0b30*/  @P3 LDG.E R20, desc[UR4][R8.64+0xec] ;  /* 0x0000ec0408143981 */ /* 0x000ee2000c1e1900 */
[----:B--2---:R-:W-:-:S03]  /*0b40*/  @P3 LOP3.LUT R5, R5, R18, RZ, 0x3c, !PT ;  /* 0x0000001205053212 */ /* 0x004fc600078e3cff */
[----:B------:R-:W2:Y:S01]  /*0b50*/  @P5 LDG.E R18, desc[UR4][R8.64+0x10c] ;  /* 0x00010c0408125981 */ /* 0x000ea2000c1e1900 */
        /* <DEDUP_REMOVED lines=22> */
[----:B------:R-:W-:-:S05]  /*0cc0*/  VIADD R17, R17, 0x10 ;  /* 0x0000001011117836 */ /* 0x000fca0000000000 */
[----:B------:R-:W-:Y:S02]  /*0cd0*/  ISETP.NE.AND P1, PT, R17, 0x20, PT ;  /* 0x000000201100780c */ /* 0x000fe40003f25270 */
[----:B------:R-:W-:Y:S02]  /*0ce0*/  @P5 LOP3.LUT R2, R2, R19, RZ, 0x3c, !PT ;  /* 0x0000001302025212 */ /* 0x000fe400078e3cff */
[----:B------:R-:W-:Y:S02]  /*0cf0*/  @P6 LOP3.LUT R4, R4, R21, RZ, 0x3c, !PT ;  /* 0x0000001504046212 */ /* 0x000fe400078e3cff */
[----:B------:R-:W-:Y:S02]  /*0d00*/  @P6 LOP3.LUT R5, R5, R22, RZ, 0x3c, !PT ;  /* 0x0000001605056212 */ /* 0x000fe400078e3cff */
[----:B------:R-:W-:Y:S02]  /*0d10*/  @P6 LOP3.LUT R2, R2, R23, RZ, 0x3c, !PT ;  /* 0x0000001702026212 */ /* 0x000fe400078e3cff */
[----:B------:R-:W-:-:S02]  /*0d20*/  @P0 LOP3.LUT R4, R4, R25, RZ, 0x3c, !PT ;  /* 0x0000001904040212 */ /* 0x000fc400078e3cff */
[----:B------:R-:W-:Y:S02]  /*0d30*/  @P0 LOP3.LUT R2, R2, R27, RZ, 0x3c, !PT ;  /* 0x0000001b02020212 */ /* 0x000fe400078e3cff */
[----:B---3--:R-:W-:-:S04]  /*0d40*/  @P5 LOP3.LUT R3, R3, R20, RZ, 0x3c, !PT ;  /* 0x0000001403035212 */ /* 0x008fc800078e3cff */
[----:B--2---:R-:W-:Y:S02]  /*0d50*/  @P6 LOP3.LUT R3, R3, R18, RZ, 0x3c, !PT ;  /* 0x0000001203036212 */ /* 0x004fe400078e3cff */
[----:B----4-:R-:W-:Y:S02]  /*0d60*/  @P0 LOP3.LUT R5, R5, R24, RZ, 0x3c, !PT ;  /* 0x0000001805050212 */ /* 0x010fe400078e3cff */
[----:B------:R-:W-:Y:S01]  /*0d70*/  @P0 LOP3.LUT R3, R3, R26, RZ, 0x3c, !PT ;  /* 0x0000001a03030212 */ /* 0x000fe200078e3cff */
[----:B------:R-:W-:Y:S06]  /*0d80*/  @P1 BRA `(.L_x_4) ;  /* 0xfffffff400481947 */ /* 0x000fec000383ffff */
[----:B------:R-:W-:-:S05]  /*0d90*/  VIADD R15, R15, 0x1 ;  /* 0x000000010f0f7836 */ /* 0x000fca0000000000 */
[----:B------:R-:W-:-:S13]  /*0da0*/  ISETP.NE.AND P0, PT, R15, 0x5, PT ;  /* 0x000000050f00780c */ /* 0x000fda0003f05270 */
[----:B------:R-:W-:Y:S05]  /*0db0*/  @P0 BRA `(.L_x_5) ;  /* 0xfffffff400240947 */ /* 0x000fea000383ffff */
[----:B------:R-:W0:Y:S01]  /*0dc0*/  LDC.64 R8, c[0x0][0x380] ;  /* 0x0000e000ff087b82 */ /* 0x000e220000000a00 */
[----:B------:R-:W-:Y:S01]  /*0dd0*/  VIADD R12, R12, 0x1 ;  /* 0x000000010c0c7836 */ /* 0x000fe20000000000 */
[----:B------:R-:W-:-:S04]  /*0de0*/  LOP3.LUT R15, R0, 0x3, RZ, 0xc0, !PT ;  /* 0x00000003000f7812 */ /* 0x000fc800078ec0ff */
[----:B------:R-:W-:Y:S01]  /*0df0*/  ISETP.GE.U32.AND P0, PT, R12, R15, PT ;  /* 0x0000000f0c00720c */ /* 0x000fe20003f06070 */
[----:B0-----:R-:W-:-:S05]  /*0e00*/  IMAD.WIDE.U32 R8, R14, 0x30, R8 ;  /* 0x000000300e087825 */ /* 0x001fca00078e0008 */
[----:B------:R0:W-:Y:S04]  /*0e10*/  STG.E.64 desc[UR4][R8.64+0x8], R4 ;  /* 0x0000080408007986 */ /* 0x0001e8000c101b04 */
[----:B------:R0:W-:Y:S04]  /*0e20*/  STG.E.64 desc[UR4][R8.64+0x10], R2 ;  /* 0x0000100208007986 */ /* 0x0001e8000c101b04 */
[----:B------:R0:W-:Y:S01]  /*0e30*/  STG.E desc[UR4][R8.64+0x4], R13 ;  /* 0x0000040d08007986 */ /* 0x0001e2000c101904 */
[----:B------:R-:W-:Y:S05]  /*0e40*/  @!P0 BRA `(.L_x_6) ;  /* 0xfffffff000f08947 */ /* 0x000fea000383ffff */
.L_x_3:
[----:B------:R-:W-:Y:S05]  /*0e50*/  BSYNC.RECONVERGENT B1 ;  /* 0x0000000000017941 */ /* 0x000fea0003800200 */
.L_x_2:
[----:B------:R-:W-:Y:S01]  /*0e60*/  ISETP.GT.U32.AND P0, PT, R0, 0x3, PT ;  /* 0x000000030000780c */ /* 0x000fe20003f04070 */
[----:B------:R-:W-:Y:S01]  /*0e70*/  VIADD R10, R10, 0x1 ;  /* 0x000000010a0a7836 */ /* 0x000fe20000000000 */
[--C-:B------:R-:W-:Y:S02]  /*0e80*/  SHF.R.U64 R0, R0, 0x2, R11.reuse ;  /* 0x0000000200007819 */ /* 0x100fe4000000120b */
[----:B------:R-:W-:Y:S02]  /*0e90*/  ISETP.GT.U32.AND.EX P0, PT, R11, RZ, PT, P0 ;  /* 0x000000ff0b00720c */ /* 0x000fe40003f04100 */
[----:B------:R-:W-:-:S11]  /*0ea0*/  SHF.R.U32.HI R11, RZ, 0x2, R11 ;  /* 0x00000002ff0b7819 */ /* 0x000fd6000001160b */
[----:B------:R-:W-:Y:S05]  /*0eb0*/  @P0 BRA `(.L_x_7) ;  /* 0xfffffff000b40947 */ /* 0x000fea000383ffff */
.L_x_1:
[----:B------:R-:W-:Y:S05]  /*0ec0*/  BSYNC.RECONVERGENT B0 ;  /* 0x0000000000007941 */ /* 0x000fea0003800200 */
.L_x_0:
[----:B0-----:R-:W0:Y:S01]  /*0ed0*/  S2R R5, SR_TID.X ;  /* 0x0000000000057919 */ /* 0x001e220000002100 */
[----:B------:R-:W0:Y:S02]  /*0ee0*/  LDC.64 R2, c[0x0][0x380] ;  /* 0x0000e000ff027b82 */ /* 0x000e240000000a00 */
[----:B0-----:R-:W-:-:S05]  /*0ef0*/  IMAD.WIDE.U32 R2, R5, 0x30, R2 ;  /* 0x0000003005027825 */ /* 0x001fca00078e0002 */
[----:B------:R-:W-:Y:S04]  /*0f00*/  STG.E.64 desc[UR4][R2.64+0x18], RZ ;  /* 0x000018ff02007986 */ /* 0x000fe8000c101b04 */
[----:B------:R-:W-:Y:S04]  /*0f10*/  STG.E desc[UR4][R2.64+0x20], RZ ;  /* 0x000020ff02007986 */ /* 0x000fe8000c101904 */
[----:B------:R-:W-:Y:S01]  /*0f20*/  STG.E.64 desc[UR4][R2.64+0x28], RZ ;  /* 0x000028ff02007986 */ /* 0x000fe2000c101b04 */
[----:B------:R-:W-:Y:S05]  /*0f30*/  EXIT ;  /* 0x000000000000794d */ /* 0x000fea0003800000 */
.L_x_8:
[----:B------:R-:W-:-:S00]  /*0f40*/  BRA `(.L_x_8) ;  /* 0xfffffffc00fc7947 */ /* 0x000fc0000383ffff */
[----:B------:R-:W-:-:S00]  /*0f50*/  NOP ;  /* 0x0000000000007918 */ /* 0x000fc00000000000 */
        /* <DEDUP_REMOVED lines=10> */
.L_x_120:


//--------------------- .text._Z12render_pixelPhP17curandStateXORWOW --------------------------
	.section	.text._Z12render_pixelPhP17curandStateXORWOW,"ax",@progbits
	.align	128
        .global         _Z12render_pixelPhP17curandStateXORWOW
        .type           _Z12render_pixelPhP17curandStateXORWOW,@function
        .size           _Z12render_pixelPhP17curandStateXORWOW,(.L_x_119 - _Z12render_pixelPhP17curandStateXORWOW)
        .other          _Z12render_pixelPhP17curandStateXORWOW,@"STO_CUDA_ENTRY STV_DEFAULT"
_Z12render_pixelPhP17curandStateXORWOW:
.text._Z12render_pixelPhP17curandStateXORWOW:
[----:B------:R-:W0:Y:S01]  /*0000*/  LDC R1, c[0x0][0x37c] ;  /* 0x0000df00ff017b82 */ /* 0x000e220000000800 */
[----:B------:R-:W1:Y:S07]  /*0010*/  S2R R3, SR_TID.X ;  /* 0x0000000000037919 */ /* 0x000e6e0000002100 */
[----:B------:R-:W1:Y:S01]  /*0020*/  LDC.64 R42, c[0x0][0x388] ;  /* 0x0000e200ff2a7b82 */ /* 0x000e620000000a00 */
[----:B------:R-:W2:Y:S01]  /*0030*/  LDCU.64 UR6, c[0x0][0x358] ;  /* 0x00006b00ff0677ac */ /* 0x000ea20008000a00 */
[----:B0-----:R-:W-:Y:S01]  /*0040*/  IADD3 R1, PT, PT, R1, -0x20, RZ ;  /* 0xffffffe001017810 */ /* 0x001fe20007ffe0ff */
[----:B------:R-:W0:Y:S01]  /*0050*/  S2R R7, SR_CTAID.Y ;  /* 0x0000000000077919 */ /* 0x000e220000002600 */
[----:B------:R-:W3:Y:S01]  /*0060*/  LDCU.64 UR4, c[0x3][0x788] ;  /* 0x00c0f100ff0477ac */ /* 0x000ee20008000a00 */
[----:B------:R-:W0:Y:S03]  /*0070*/  S2R R0, SR_TID.Y ;  /* 0x0000000000007919 */ /* 0x000e260000002200 */
[----:B------:R-:W4:Y:S01]  /*0080*/  LDC.64 R14, c[0x3][0x778] ;  /* 0x00c1de00ff0e7b82 */ /* 0x000f220000000a00 */
[----:B------:R-:W4:Y:S01]  /*0090*/  LDCU.128 UR12, c[0x3][0x750] ;  /* 0x00c0ea00ff0c77ac */ /* 0x000f220008000c00 */
[----:B------:R-:W3:Y:S01]  /*00a0*/  S2R R6, SR_CTAID.X ;  /* 0x0000000000067919 */ /* 0x000ee20000002500 */
[----:B------:R-:W4:Y:S05]  /*00b0*/  LDCU.128 UR8, c[0x3][0x760] ;  /* 0x00c0ec00ff0877ac */ /* 0x000f2a0008000c00 */
[----:B------:R-:W4:Y:S01]  /*00c0*/  LDC.64 R12, c[0x3][0x770] ;  /* 0x00c1dc00ff0c7b82 */ /* 0x000f220000000a00 */
[----:B-1----:R-:W-:-:S05]  /*00d0*/  IMAD.WIDE.U32 R42, R3, 0x30, R42 ;  /* 0x00000030032a7825 */ /* 0x002fca00078e002a */
[----:B--2---:R-:W2:Y:S04]  /*00e0*/  LDG.E.64 R34, desc[UR6][R42.64] ;  /* 0x000000062a227981 */ /* 0x004ea8000c1e1b00 */
[----:B------:R-:W2:Y:S04]  /*00f0*/  LDG.E.64 R30, desc[UR6][R42.64+0x8] ;  /* 0x000008062a1e7981 */ /* 0x000ea8000c1e1b00 */
[----:B------:R1:W5:Y:S01]  /*0100*/  LDG.E.64 R24, desc[UR6][R42.64+0x10] ;  /* 0x000010062a187981 */ /* 0x000362000c1e1b00 */
[----:B0-----:R-:W-:Y:S01]  /*0110*/  LEA R7, R7, R0, 0x4 ;  /* 0x0000000007077211 */ /* 0x001fe200078e20ff */
[----:B---3--:R-:W-:Y:S01]  /*0120*/  F2F.F64.F32 R40, UR5 ;  /* 0x0000000500287d10 */ /* 0x008fe20008201800 */
[----:B------:R-:W-:Y:S01]  /*0130*/  LEA R6, R6, R3, 0x4 ;  /* 0x0000000306067211 */ /* 0x000fe200078e20ff */
[----:B------:R-:W0:Y:S01]  /*0140*/  LDCU UR5, c[0x3][0x48] ;  /* 0x00c00900ff0577ac */ /* 0x000e220008000800 */
[C---:B----4-:R-:W-:Y:S01]  /*0150*/  FMUL R9, R15.reuse, UR15 ;  /* 0x0000000f0f097c20 */ /* 0x050fe20008400000 */
[----:B------:R-:W-:-:S04]  /*0160*/  FMUL R11, R15, UR8 ;  /* 0x000000080f0b7c20 */ /* 0x000fc80008400000 */
[----:B------:R-:W3:Y:S08]  /*0170*/  I2F.F64.U32 R4, R7 ;  /* 0x0000000700047312 */ /* 0x000ef00000201800 */
[----:B------:R4:W1:Y:S01]  /*0180*/  I2F.F64 R2, R6 ;  /* 0x0000000600027312 */ /* 0x0008620000201c00 */
[----:B---3--:R-:W-:-:S07]  /*0190*/  DADD R4, R4, 0.5 ;  /* 0x3fe0000004047429 */ /* 0x008fce0000000000 */
[----:B------:R-:W3:Y:S01]  /*01a0*/  F2F.F64.F32 R38, UR4 ;  /* 0x0000000400267d10 */ /* 0x000ee20008201800 */
[----:B------:R-:W3:Y:S01]  /*01b0*/  LDCU UR4, c[0x3][0x74c] ;  /* 0x00c0e980ff0477ac */ /* 0x000ee20008000800 */
[----:B----4-:R-:W-:Y:S01]  /*01c0*/  LEA R6, R7, R6, 0x9 ;  /* 0x0000000607067211 */ /* 0x010fe200078e48ff */
[----:B-1----:R-:W-:-:S05]  /*01d0*/  DADD R2, R2, 0.5 ;  /* 0x3fe0000002027429 */ /* 0x002fca0000000000 */
[----:B0-----:R-:W-:Y:S01]  /*01e0*/  F2F.F64.F32 R36, UR5 ;  /* 0x0000000500247d10 */ /* 0x001fe20008201800 */
[----:B------:R-:W-:Y:S02]  /*01f0*/  DADD R4, R4, -256 ;  /* 0xc070000004047429 */ /* 0x000fe40000000000 */
[----:B------:R-:W-:-:S06]  /*0200*/  DADD R2, R2, -256 ;  /* 0xc070000002027429 */ /* 0x000fcc0000000000 */
[----:B------:R-:W-:Y:S02]  /*0210*/  DMUL R4, R4, R40 ;  /* 0x0000002804047228 */ /* 0x000fe40000000000 */
[----:B---3--:R-:W-:-:S08]  /*0220*/  DMUL R2, R2, R38 ;  /* 0x0000002602027228 */ /* 0x008fd00000000000 */
[----:B------:R-:W0:Y:S08]  /*0230*/  F2F.F32.F64 R4, R4 ;  /* 0x0000000400047310 */ /* 0x000e300000301000 */
[----:B------:R-:W1:Y:S01]  /*0240*/  F2F.F32.F64 R3, R2 ;  /* 0x0000000200037310 */ /* 0x000e620000301000 */
[----:B0-----:R-:W-:Y:S01]  /*0250*/  FFMA R0, R4, UR10, R9 ;  /* 0x0000000a04007c23 */ /* 0x001fe20008000009 */
[----:B------:R-:W-:-:S04]  /*0260*/  FMUL R9, R15, UR14 ;  /* 0x0000000e0f097c20 */ /* 0x000fc80008400000 */
[C---:B------:R-:W-:Y:S01]  /*0270*/  FFMA R9, R4.reuse, UR9, R9 ;  /* 0x0000000904097c23 */ /* 0x040fe20008000009 */
[C---:B-1----:R-:W-:Y:S01]  /*0280*/  FFMA R8, R3.reuse, R13, R0 ;  /* 0x0000000d03087223 */ /* 0x042fe20000000000 */
[----:B------:R-:W-:Y:S02]  /*0290*/  FFMA R0, R4, UR11, R11 ;  /* 0x0000000b04007c23 */ /* 0x000fe4000800000b */
[C---:B------:R-:W-:Y:S01]  /*02a0*/  FFMA R7, R3.reuse, R12, R9 ;  /* 0x0000000c03077223 */ /* 0x040fe20000000009 */
[----:B------:R-:W-:Y:S01]  /*02b0*/  FADD R8, R8, UR12 ;  /* 0x0000000c08087e21 */ /* 0x000fe20008000000 */
[----:B------:R-:W-:Y:S02]  /*02c0*/  FFMA R0, R3, R14, R0 ;  /* 0x0000000e03007223 */ /* 0x000fe40000000000 */
[----:B------:R-:W-:Y:S01]  /*02d0*/  FADD R7, R7, UR4 ;  /* 0x0000000407077e21 */ /* 0x000fe20008000000 */
[----:B------:R-:W-:Y:S01]  /*02e0*/  UMOV UR4, URZ ;  /* 0x000000ff00047c82 */ /* 0x000fe20008000000 */
[----:B------:R-:W-:Y:S01]  /*02f0*/  FADD R4, RZ, R8 ;  /* 0x00000008ff047221 */ /* 0x000fe20000000000 */
[----:B------:R-:W-:Y:S01]  /*0300*/  FADD R5, R0, UR13 ;  /* 0x0000000d00057e21 */ /* 0x000fe20008000000 */
[----:B------:R-:W-:-:S02]  /*0310*/  MOV R0, RZ ;  /* 0x000000ff00007202 */ /* 0x000fc40000000f00 */
[----:B------:R-:W-:Y:S01]  /*0320*/  FADD R4, R4, -UR12 ;  /* 0x8000000c04047e21 */ /* 0x000fe20008000000 */
[----:B--2---:R-:W-:Y:S02]  /*0330*/  MOV R22, R34 ;  /* 0x0000002200167202 */ /* 0x004fe40000000f00 */
[----:B------:R-:W-:-:S07]  /*0340*/  MOV R23, R31 ;  /* 0x0000001f00177202 */ /* 0x000fce0000000f00 */
.L_x_90:
[----:B0-2---:R-:W-:Y:S01]  /*0350*/  SHF.R.U32.HI R2, RZ, 0x2, R35 ;  /* 0x00000002ff027819 */ /* 0x005fe20000011623 */
[----:B------:R-:W0:Y:S01]  /*0360*/  LDCU UR5, c[0x3][0x74c] ;  /* 0x00c0e980ff0577ac */ /* 0x000e220008000800 */
[----:B-----5:R-:W-:Y:S01]  /*0370*/  SHF.L.U32 R3, R25, 0x4, RZ ;  /* 0x0000000419037819 */ /* 0x020fe200000006ff */
[----:B------:R-:W-:Y:S01]  /*0380*/  BSSY.RECONVERGENT B0, `(.L_x_9) ;  /* 0x0000045000007945 */ /* 0x000fe20003800200 */
[----:B------:R-:W-:Y:S01]  /*0390*/  LOP3.LUT R2, R2, R35, RZ, 0x3c, !PT ;  /* 0x0000002302027212 */ /* 0x000fe200078e3cff */
[----:B-1----:R-:W1:Y:S01]  /*03a0*/  LDCU UR8, c[0x3][0x754] ;  /* 0x00c0ea80ff0877ac */ /* 0x002e620008000800 */
[----:B------:R-:W-:Y:S01]  /*03b0*/  SHF.R.U32.HI R13, RZ, 0x2, R30 ;  /* 0x00000002ff0d7819 */ /* 0x000fe2000001161e */
[----:B------:R2:W-:Y:S01]  /*03c0*/  STG.E.64 desc[UR6][R42.64+0x8], R24 ;  /* 0x000008182a007986 */ /* 0x0005e2000c101b06 */
[----:B------:R-:W-:Y:S01]  /*03d0*/  SHF.L.U32 R8, R2, 0x1, RZ ;  /* 0x0000000102087819 */ /* 0x000fe200000006ff */
[----:B------:R-:W-:Y:S01]  /*03e0*/  UIADD3 UR4, UPT, UPT, UR4, 0x1, URZ ;  /* 0x0000000104047890 */ /* 0x000fe2000fffe0ff */
[----:B------:R-:W-:-:S02]  /*03f0*/  LOP3.LUT R13, R13, R30, RZ, 0x3c, !PT ;  /* 0x0000001e0d0d7212 */ /* 0x000fc400078e3cff */
[----:B------:R-:W-:Y:S01]  /*0400*/  LOP3.LUT R2, R2, R8, R3, 0x96, !PT ;  /* 0x0000000802027212 */ /* 0x000fe200078e9603 */
[----:B------:R-:W-:Y:S01]  /*0410*/  UISETP.NE.AND UP0, UPT, UR4, 0x400, UPT ;  /* 0x000004000400788c */ /* 0x000fe2000bf05270 */
[----:B------:R-:W-:Y:S02]  /*0420*/  SHF.L.U32 R3, R13, 0x1, RZ ;  /* 0x000000010d037819 */ /* 0x000fe400000006ff */
[----:B------:R-:W-:Y:S02]  /*0430*/  LOP3.LUT R2, R2, R25, RZ, 0x3c, !PT ;  /* 0x0000001902027212 */ /* 0x000fe400078e3cff */
[----:B------:R-:W-:Y:S02]  /*0440*/  MOV R19, 0x2f800000 ;  /* 0x2f80000000137802 */ /* 0x000fe40000000f00 */
[----:B------:R-:W-:Y:S02]  /*0450*/  SHF.L.U32 R8, R2, 0x4, RZ ;  /* 0x0000000402087819 */ /* 0x000fe400000006ff */
[----:B------:R-:W-:-:S02]  /*0460*/  MOV R35, R23 ;  /* 0x0000001700237202 */ /* 0x000fc40000000f00 */
[----:B------:R-:W-:Y:S02]  /*0470*/  LOP3.LUT R3, R13, R3, R8, 0x96, !PT ;  /* 0x000000030d037212 */ /* 0x000fe400078e9608 */
[C---:B------:R-:W-:Y:S02]  /*0480*/  IADD3 R8, PT, PT, R22.reuse, 0x587c5, R2 ;  /* 0x000587c516087810 */ /* 0x040fe40007ffe002 */
[----:B------:R-:W-:Y:S02]  /*0490*/  IADD3 R22, PT, PT, R22, 0xb0f8a, RZ ;  /* 0x000b0f8a16167810 */ /* 0x000fe40007ffe0ff */
[----:B------:R-:W-:Y:S02]  /*04a0*/  LOP3.LUT R3, R3, R2, RZ, 0x3c, !PT ;  /* 0x0000000203037212 */ /* 0x000fe400078e3cff */
[----:B------:R-:W-:Y:S01]  /*04b0*/  I2FP.F32.U32 R8, R8 ;  /* 0x0000000800087245 */ /* 0x000fe20000201000 */
[----:B---3--:R3:W-:Y:S01]  /*04c0*/  STG.E.64 desc[UR6][R42.64], R22 ;  /* 0x000000162a007986 */ /* 0x0087e2000c101b06 */
[----:B------:R-:W-:-:S02]  /*04d0*/  IADD3 R12, PT, PT, R3, R22, RZ ;  /* 0x00000016030c7210 */ /* 0x000fc40007ffe0ff */
[----:B------:R-:W-:Y:S01]  /*04e0*/  MOV R30, R24 ;  /* 0x00000018001e7202 */ /* 0x000fe20000000f00 */
[-C--:B------:R-:W-:Y:S01]  /*04f0*/  FFMA R8, R8, R19.reuse, 1.1641532182693481445e-10 ;  /* 0x2f00000008087423 */ /* 0x080fe20000000013 */
[----:B------:R-:W-:Y:S01]  /*0500*/  I2FP.F32.U32 R14, R12 ;  /* 0x0000000c000e7245 */ /* 0x000fe20000201000 */
[----:B------:R4:W-:Y:S01]  /*0510*/  STG.E.64 desc[UR6][R42.64+0x10], R2 ;  /* 0x000010022a007986 */ /* 0x0009e2000c101b06 */
[----:B--2---:R-:W-:Y:S01]  /*0520*/  MOV R24, R2 ;  /* 0x0000000200187202 */ /* 0x004fe20000000f00 */
[----:B------:R-:W2:Y:S02]  /*0530*/  F2F.F64.F32 R12, R8 ;  /* 0x00000008000c7310 */ /* 0x000ea40000201800 */
[----:B------:R-:W-:Y:S01]  /*0540*/  FFMA R14, R14, R19, 1.1641532182693481445e-10 ;  /* 0x2f0000000e0e7423 */ /* 0x000fe20000000013 */
[----:B---3--:R-:W-:-:S05]  /*0550*/  MOV R23, R25 ;  /* 0x0000001900177202 */ /* 0x008fca0000000f00 */
[----:B------:R-:W3:Y:S01]  /*0560*/  F2F.F64.F32 R18, R14 ;  /* 0x0000000e00127310 */ /* 0x000ee20000201800 */
[----:B------:R-:W-:Y:S01]  /*0570*/  MOV R25, R3 ;  /* 0x0000000300197202 */ /* 0x000fe20000000f00 */
[----:B--2---:R-:W-:Y:S02]  /*0580*/  DADD R12, R12, -0.5 ;  /* 0xbfe000000c0c7429 */ /* 0x004fe40000000000 */
[----:B---3--:R-:W-:-:S06]  /*0590*/  DADD R20, R18, -0.5 ;  /* 0xbfe0000012147429 */ /* 0x008fcc0000000000 */
[----:B------:R-:W-:Y:S02]  /*05a0*/  DMUL R18, R38, R12 ;  /* 0x0000000c26127228 */ /* 0x000fe40000000000 */
[----:B------:R-:W-:-:S08]  /*05b0*/  DMUL R20, R40, R20 ;  /* 0x0000001428147228 */ /* 0x000fd00000000000 */
[----:B------:R-:W2:Y:S08]  /*05c0*/  F2F.F32.F64 R18, R18 ;  /* 0x0000001200127310 */ /* 0x000eb00000301000 */
[----:B------:R-:W3:Y:S01]  /*05d0*/  F2F.F32.F64 R20, R20 ;  /* 0x0000001400147310 */ /* 0x000ee20000301000 */
[----:B--2---:R-:W-:-:S04]  /*05e0*/  FADD R13, R7, R18 ;  /* 0x00000012070d7221 */ /* 0x004fc80000000000 */
[----:B0-----:R-:W-:Y:S01]  /*05f0*/  FADD R13, R13, -UR5 ;  /* 0x800000050d0d7e21 */ /* 0x001fe20008000000 */
[----:B---3--:R-:W-:-:S04]  /*0600*/  FADD R45, R5, R20 ;  /* 0x00000014052d7221 */ /* 0x008fc80000000000 */
[----:B------:R-:W-:Y:S01]  /*0610*/  FMNMX R8, |R4|, |R13|, !PT ;  /* 0x4000000d04087209 */ /* 0x000fe20007800200 */
[----:B-1----:R-:W-:-:S05]  /*0620*/  FADD R45, R45, -UR8 ;  /* 0x800000082d2d7e21 */ /* 0x002fca0008000000 */
[CC--:B------:R-:W-:Y:S02]  /*0630*/  FMNMX R14, |R45|.reuse, R8.reuse, !PT ;  /* 0x000000082d0e7209 */ /* 0x0c0fe40007800200 */
[----:B------:R-:W-:Y:S02]  /*0640*/  FMNMX R12, |R45|, R8, PT ;  /* 0x000000082d0c7209 */ /* 0x000fe40003800200 */
[----:B------:R-:W-:Y:S02]  /*0650*/  LOP3.LUT R26, R14, 0xfe000000, RZ, 0xc0, !PT ;  /* 0xfe0000000e1a7812 */ /* 0x000fe400078ec0ff */
[----:B------:R-:W-:Y:S02]  /*0660*/  FMNMX R8, |R4|, |R13|, PT ;  /* 0x4000000d04087209 */ /* 0x000fe40003800200 */
[----:B------:R-:W-:-:S05]  /*0670*/  LOP3.LUT R19, R26, 0x7e800000, RZ, 0x3c, !PT ;  /* 0x7e8000001a137812 */ /* 0x000fca00078e3cff */
[-C--:B------:R-:W-:Y:S01]  /*0680*/  FMUL R12, R12, R19.reuse ;  /* 0x000000130c0c7220 */ /* 0x080fe20000400000 */
[-C--:B------:R-:W-:Y:S01]  /*0690*/  FMUL R8, R8, R19.reuse ;  /* 0x0000001308087220 */ /* 0x080fe20000400000 */
[----:B------:R-:W-:Y:S02]  /*06a0*/  FMUL R19, R14, R19 ;  /* 0x000000130e137220 */ /* 0x000fe40000400000 */
[----:B------:R-:W-:-:S04]  /*06b0*/  FMUL R21, R12, R12 ;  /* 0x0000000c0c157220 */ /* 0x000fc80000400000 */
[----:B------:R-:W-:-:S04]  /*06c0*/  FFMA R8, R8, R8, R21 ;  /* 0x0000000808087223 */ /* 0x000fc80000000015 */
[----:B------:R-:W-:-:S04]  /*06d0*/  FFMA R19, R19, R19, R8 ;  /* 0x0000001313137223 */ /* 0x000fc80000000008 */
[----:B------:R4:W0:Y:S01]  /*06e0*/  MUFU.RSQ R12, R19 ;  /* 0x00000013000c7308 */ /* 0x0008220000001400 */
[----:B------:R-:W-:-:S04]  /*06f0*/  IADD3 R8, PT, PT, R19, -0xd000000, RZ ;  /* 0xf300000013087810 */ /* 0x000fc80007ffe0ff */
[----:B------:R-:W-:Y:S01]  /*0700*/  ISETP.GT.U32.AND P0, PT, R8, 0x727fffff, PT ;  /* 0x727fffff0800780c */ /* 0x000fe20003f04070 */
[----:B------:R-:W-:-:S04]  /*0710*/  FADD R8, |R4|, |R13| ;  /* 0x4000000d04087221 */ /* 0x000fc80000000200 */
[----:B------:R-:W-:-:S08]  /*0720*/  FADD R8, |R45|, R8 ;  /* 0x000000082d087221 */ /* 0x000fd00000000200 */
[----:B0---4-:R-:W-:Y:S05]  /*0730*/  @!P0 BRA `(.L_x_10) ;  /* 0x0000000000148947 */ /* 0x011fea0003800000 */
[----:B------:R-:W-:Y:S02]  /*0740*/  MOV R2, R19 ;  /* 0x0000001300027202 */ /* 0x000fe40000000f00 */
[----:B------:R-:W-:-:S07]  /*0750*/  MOV R18, 0x770 ;  /* 0x0000077000127802 */ /* 0x000fce0000000f00 */
[----:B------:R-:W-:Y:S05]  /*0760*/  CALL.REL.NOINC `($__internal_2_$__cuda_sm20_sqrt_rn_f32_slowpath) ;  /* 0x0000006400347944 */ /* 0x000fea0003c00000 */
[----:B------:R-:W-:Y:S01]  /*0770*/  MOV R2, R49 ;  /* 0x0000003100027202 */ /* 0x000fe20000000f00 */
[----:B------:R-:W-:Y:S06]  /*0780*/  BRA `(.L_x_11) ;  /* 0x0000000000107947 */ /* 0x000fec0003800000 */
.L_x_10:
[----:B------:R-:W-:Y:S01]  /*0790*/  FMUL.FTZ R2, R19, R12 ;  /* 0x0000000c13027220 */ /* 0x000fe20000410000 */
[----:B------:R-:W-:-:S03]  /*07a0*/  FMUL.FTZ R12, R12, 0.5 ;  /* 0x3f0000000c0c7820 */ /* 0x000fc60000410000 */
[----:B------:R-:W-:-:S04]  /*07b0*/  FFMA R3, -R2, R2, R19 ;  /* 0x0000000202037223 */ /* 0x000fc80000000113 */
[----:B------:R-:W-:-:S07]  /*07c0*/  FFMA R2, R3, R12, R2 ;  /* 0x0000000c03027223 */ /* 0x000fce0000000002 */
.L_x_11:
[----:B------:R-:W-:Y:S05]  /*07d0*/  BSYNC.RECONVERGENT B0 ;  /* 0x0000000000007941 */ /* 0x000fea0003800200 */
.L_x_9:
[----:B------:R-:W-:Y:S01]  /*07e0*/  FSETP.GT.AND P0, PT, R8, R14, PT ;  /* 0x0000000e0800720b */ /* 0x000fe20003f04000 */
[----:B------:R-:W-:Y:S01]  /*07f0*/  BSSY.RECONVERGENT B0, `(.L_x_12) ;  /* 0x0000011000007945 */ /* 0x000fe20003800200 */
[----:B------:R-:W-:Y:S02]  /*0800*/  LOP3.LUT R3, R26, 0x800000, RZ, 0xfc, !PT ;  /* 0x008000001a037812 */ /* 0x000fe400078efcff */
[----:B------:R-:W-:-:S09]  /*0810*/  FSETP.NEU.AND P1, PT, R14, +INF , PT ;  /* 0x7f8000000e00780b */ /* 0x000fd20003f2d000 */
[----:B------:R-:W-:-:S05]  /*0820*/  @P0 FMUL R8, R3, R2 ;  /* 0x0000000203080220 */ /* 0x000fca0000400000 */
[----:B------:R-:W-:-:S04]  /*0830*/  IADD3 R2, PT, PT, R8, 0x1800000, RZ ;  /* 0x0180000008027810 */ /* 0x000fc80007ffe0ff */
[----:B------:R-:W-:-:S04]  /*0840*/  LOP3.LUT R2, R2, 0x7f800000, RZ, 0xc0, !PT ;  /* 0x7f80000002027812 */ /* 0x000fc800078ec0ff */
[----:B------:R-:W-:-:S13]  /*0850*/  ISETP.GT.U32.AND P0, PT, R2, 0x1ffffff, PT ;  /* 0x01ffffff0200780c */ /* 0x000fda0003f04070 */
[----:B------:R-:W-:Y:S05]  /*0860*/  @P0 BRA `(.L_x_13) ;  /* 0x0000000000140947 */ /* 0x000fea0003800000 */
[----:B------:R-:W-:Y:S02]  /*0870*/  MOV R2, R8 ;  /* 0x0000000800027202 */ /* 0x000fe40000000f00 */
[----:B------:R-:W-:-:S07]  /*0880*/  MOV R18, 0x8a0 ;  /* 0x000008a000127802 */ /* 0x000fce0000000f00 */
[----:B------:R-:W-:Y:S05]  /*0890*/  CALL.REL.NOINC `($__internal_1_$__cuda_sm20_rcp_rn_f32_slowpath) ;  /* 0x0000006000147944 */ /* 0x000fea0003c00000 */
[----:B------:R-:W-:Y:S01]  /*08a0*/  MOV R2, R19 ;  /* 0x0000001300027202 */ /* 0x000fe20000000f00 */
[----:B------:R-:W-:Y:S06]  /*08b0*/  BRA `(.L_x_14) ;  /* 0x0000000000107947 */ /* 0x000fec0003800000 */
.L_x_13:
[----:B------:R-:W0:Y:S02]  /*08c0*/  MUFU.RCP R3, R8 ;  /* 0x0000000800037308 */ /* 0x000e240000001000 */
[----:B0-----:R-:W-:-:S04]  /*08d0*/  FFMA R2, R8, R3, -1 ;  /* 0xbf80000008027423 */ /* 0x001fc80000000003 */
[----:B------:R-:W-:-:S04]  /*08e0*/  FADD.FTZ R2, -R2, -RZ ;  /* 0x800000ff02027221 */ /* 0x000fc80000010100 */
[----:B------:R-:W-:-:S07]  /*08f0*/  FFMA R2, R3, R2, R3 ;  /* 0x0000000203027223 */ /* 0x000fce0000000003 */
.L_x_14:
[----:B------:R-:W-:Y:S05]  /*0900*/  BSYNC.RECONVERGENT B0 ;  /* 0x0000000000007941 */ /* 0x000fea0003800200 */
.L_x_12:
[----:B------:R-:W-:Y:S01]  /*0910*/  FSEL R2, R2, RZ, P1 ;  /* 0x000000ff02027208 */ /* 0x000fe20000800000 */
[----:B------:R-:W-:Y:S01]  /*0920*/  HFMA2 R46, -RZ, RZ, 28, 0 ;  /* 0x4f000000ff2e7431 */ /* 0x000fe200000001ff */
[----:B------:R-:W-:Y:S01]  /*0930*/  MOV R53, 0xffffffff ;  /* 0xffffffff00357802 */ /* 0x000fe20000000f00 */
[----:B------:R-:W0:Y:S01]  /*0940*/  LDCU UR5, c[0x3][0x74c] ;  /* 0x00c0e980ff0577ac */ /* 0x000e220008000800 */
[----:B------:R-:W-:Y:S01]  /*0950*/  MOV R32, RZ ;  /* 0x000000ff00207202 */ /* 0x000fe20000000f00 */
[-C--:B------:R-:W-:Y:S01]  /*0960*/  FMUL R44, R13, R2.reuse ;  /* 0x000000020d2c7220 */ /* 0x080fe20000400000 */
[-C--:B------:R-:W-:Y:S01]  /*0970*/  FMUL R45, R45, R2.reuse ;  /* 0x000000022d2d7220 */ /* 0x080fe20000400000 */
[----:B------:R-:W-:Y:S01]  /*0980*/  FMUL R34, R4, R2 ;  /* 0x0000000204227220 */ /* 0x000fe20000400000 */
[----:B------:R-:W1:Y:S06]  /*0990*/  LDCU.64 UR8, c[0x3][0x750] ;  /* 0x00c0ea00ff0877ac */ /* 0x000e6c0008000a00 */
.L_x_21:
[----:B------:R-:W-:Y:S01]  /*09a0*/  MOV R3, 0x4c ;  /* 0x0000004c00037802 */ /* 0x000fe20000000f00 */
[----:B------:R-:W-:Y:S04]  /*09b0*/  BSSY.RECONVERGENT B2, `(.L_x_15) ;  /* 0x000008d000027945 */ /* 0x000fe80003800200 */
[----:B------:R-:W-:-:S04]  /*09c0*/  IMAD R2, R32, 0x38, R3 ;  /* 0x0000003820027824 */ /* 0x000fc800078e0203 */
[----:B------:R-:W1:Y:S08]  /*09d0*/  LDC R49, c[0x3][R2+0x4] ;  /* 0x00c0010002317b82 */ /* 0x000e700000000800 */
[----:B------:R-:W2:Y:S08]  /*09e0*/  LDC R31, c[0x3][R2+0x10] ;  /* 0x00c00400021f7b82 */ /* 0x000eb00000000800 */
[----:B------:R-:W3:Y:S08]  /*09f0*/  LDC R27, c[0x3][R2+0x1c] ;  /* 0x00c00700021b7b82 */ /* 0x000ef00000000800 */
[----:B------:R-:W0:Y:S01]  /*0a00*/  LDC R51, c[0x3][R2] ;  /* 0x00c0000002337b82 */ /* 0x000e220000000800 */
[----:B-1----:R-:W-:-:S04]  /*0a10*/  FADD R13, R49, -UR8 ;  /* 0x80000008310d7e21 */ /* 0x002fc80008000000 */
[----:B------:R-:W-:-:S03]  /*0a20*/  FMUL R13, R34, R13 ;  /* 0x0000000d220d7220 */ /* 0x000fc60000400000 */
[----:B------:R-:W1:Y:S01]  /*0a30*/  LDC R33, c[0x3][R2+0xc] ;  /* 0x00c0030002217b82 */ /* 0x000e620000000800 */
[----:B--2---:R-:W-:-:S04]  /*0a40*/  FADD R21, R31, -UR8 ;  /* 0x800000081f157e21 */ /* 0x004fc80008000000 */
[----:B------:R-:W-:-:S03]  /*0a50*/  FMUL R12, R34, R21 ;  /* 0x00000015220c7220 */ /* 0x000fc60000400000 */
[----:B------:R-:W2:Y:S01]  /*0a60*/  LDC R29, c[0x3][R2+0x18] ;  /* 0x00c00600021d7b82 */ /* 0x000ea20000000800 */
[----:B---3--:R-:W-:-:S04]  /*0a70*/  FADD R55, R27, -UR8 ;  /* 0x800000081b377e21 */ /* 0x008fc80008000000 */
[----:B------:R-:W-:-:S03]  /*0a80*/  FMUL R18, R34, R55 ;  /* 0x0000003722127220 */ /* 0x000fc60000400000 */
[----:B------:R-:W3:Y:S01]  /*0a90*/  LDC R47, c[0x3][R2+0x8] ;  /* 0x00c00200022f7b82 */ /* 0x000ee20000000800 */
[----:B0-----:R-:W-:-:S04]  /*0aa0*/  FADD R3, R51, -UR5 ;  /* 0x8000000533037e21 */ /* 0x001fc80008000000 */
[----:B------:R-:W-:-:S03]  /*0ab0*/  FFMA R8, R44, R3, R13 ;  /* 0x000000032c087223 */ /* 0x000fc6000000000d */
[----:B------:R3:W0:Y:S01]  /*0ac0*/  LDC R26, c[0x3][R2+0x14] ;  /* 0x00c00500021a7b82 */ /* 0x0006220000000800 */
[----:B-1----:R-:W-:-:S04]  /*0ad0*/  FADD R19, R33, -UR5 ;  /* 0x8000000521137e21 */ /* 0x002fc80008000000 */
[----:B------:R-:W-:-:S03]  /*0ae0*/  FFMA R19, R44, R19, R12 ;  /* 0x000000132c137223 */ /* 0x000fc6000000000c */
[----:B------:R3:W1:Y:S01]  /*0af0*/  LDC R14, c[0x3][R2+0x20] ;  /* 0x00c00800020e7b82 */ /* 0x0006620000000800 */
[----:B--2---:R-:W-:-:S04]  /*0b00*/  FADD R21, R29, -UR5 ;  /* 0x800000051d157e21 */ /* 0x004fc80008000000 */
[----:B------:R-:W-:Y:S01]  /*0b10*/  FFMA R21, R44, R21, R18 ;  /* 0x000000152c157223 */ /* 0x000fe20000000012 */
[----:B---3--:R-:W-:-:S04]  /*0b20*/  FADD R2, R47, -UR9 ;  /* 0x800000092f027e21 */ /* 0x008fc80008000000 */
[----:B------:R-:W-:Y:S01]  /*0b30*/  FFMA R2, R45, R2, R8 ;  /* 0x000000022d027223 */ /* 0x000fe20000000008 */
[----:B0-----:R-:W-:-:S03]  /*0b40*/  FADD R12, R26, -UR9 ;  /* 0x800000091a0c7e21 */ /* 0x001fc60008000000 */
[----:B------:R-:W-:Y:S01]  /*0b50*/  FFMA R8, -R34, R2, R49 ;  /* 0x0000000222087223 */ /* 0x000fe20000000131 */
[C---:B------:R-:W-:Y:S01]  /*0b60*/  FFMA R18, R45.reuse, R12, R19 ;  /* 0x0000000c2d127223 */ /* 0x040fe20000000013 */
[----:B------:R-:W-:Y:S01]  /*0b70*/  FFMA R12, -R44, R2, R51 ;  /* 0x000000022c0c7223 */ /* 0x000fe20000000133 */
[----:B-1----:R-:W-:Y:S02]  /*0b80*/  FADD R20, R14, -UR9 ;  /* 0x800000090e147e21 */ /* 0x002fe40008000000 */
[----:B------:R-:W-:Y:S02]  /*0b90*/  FFMA R13, -R34, R18, R31 ;  /* 0x00000012220d7223 */ /* 0x000fe4000000011f */
[C---:B------:R-:W-:Y:S01]  /*0ba0*/  FFMA R28, R45.reuse, R20, R21 ;  /* 0x000000142d1c7223 */ /* 0x040fe20000000015 */
[C---:B------:R-:W-:Y:S01]  /*0bb0*/  FFMA R20, -R45.reuse, R2, R47 ;  /* 0x000000022d147223 */ /* 0x040fe2000000012f */
[-C--:B------:R-:W-:Y:S01]  /*0bc0*/  FFMA R2, -R45, R18.reuse, R26 ;  /* 0x000000122d027223 */ /* 0x080fe2000000011a */
[----:B------:R-:W-:Y:S01]  /*0bd0*/  FFMA R21, -R44, R18, R33 ;  /* 0x000000122c157223 */ /* 0x000fe20000000121 */
[----:B------:R-:W-:Y:S01]  /*0be0*/  FADD R18, R12, -UR5 ;  /* 0x800000050c127e21 */ /* 0x000fe20008000000 */
[----:B------:R-:W-:Y:S01]  /*0bf0*/  FADD R20, R20, -UR9 ;  /* 0x8000000914147e21 */ /* 0x000fe20008000000 */
[----:B------:R-:W-:Y:S01]  /*0c00*/  FADD R59, R2, -UR9 ;  /* 0x80000009023b7e21 */ /* 0x000fe20008000000 */
[----:B------:R-:W-:Y:S01]  /*0c10*/  FADD R55, R21, -UR5 ;  /* 0x8000000515377e21 */ /* 0x000fe20008000000 */
[----:B------:R-:W-:Y:S01]  /*0c20*/  FADD R57, R13, -UR8 ;  /* 0x800000080d397e21 */ /* 0x000fe20008000000 */
[-C--:B------:R-:W-:Y:S01]  /*0c30*/  FFMA R48, -R45, R28.reuse, R14 ;  /* 0x0000001c2d307223 */ /* 0x080fe2000000010e */
[----:B------:R-:W-:Y:S01]  /*0c40*/  FMUL R19, R18, R59 ;  /* 0x0000003b12137220 */ /* 0x000fe20000400000 */
[----:B------:R-:W-:Y:S01]  /*0c50*/  FADD R2, R8, -UR8 ;  /* 0x8000000808027e21 */ /* 0x000fe20008000000 */
[----:B------:R-:W-:Y:S01]  /*0c60*/  FMUL R61, R20, R57 ;  /* 0x00000039143d7220 */ /* 0x000fe20000400000 */
[-C--:B------:R-:W-:Y:S01]  /*0c70*/  FFMA R3, -R44, R28.reuse, R29 ;  /* 0x0000001c2c037223 */ /* 0x080fe2000000011d */
[----:B------:R-:W-:Y:S01]  /*0c80*/  FFMA R63, R20, R55, -R19 ;  /* 0x00000037143f7223 */ /* 0x000fe20000000813 */
[----:B------:R-:W-:Y:S01]  /*0c90*/  FFMA R19, -R34, R28, R27 ;  /* 0x0000001c22137223 */ /* 0x000fe2000000011b */
[----:B------:R-:W-:Y:S01]  /*0ca0*/  FADD R50, R48, -UR9 ;  /* 0x8000000930327e21 */ /* 0x000fe20008000000 */
[----:B------:R-:W-:Y:S01]  /*0cb0*/  FFMA R61, R2, R59, -R61 ;  /* 0x0000003b023d7223 */ /* 0x000fe2000000083d */
[----:B------:R-:W-:Y:S01]  /*0cc0*/  FMUL R63, R34, R63 ;  /* 0x0000003f223f7220 */ /* 0x000fe20000400000 */
[----:B------:R-:W-:Y:S01]  /*0cd0*/  FADD R48, R19, -UR8 ;  /* 0x8000000813307e21 */ /* 0x000fe20008000000 */
[----:B------:R-:W-:Y:S01]  /*0ce0*/  FADD R28, R3, -UR5 ;  /* 0x80000005031c7e21 */ /* 0x000fe20008000000 */
[----:B------:R-:W-:Y:S01]  /*0cf0*/  FMUL R56, R55, R50 ;  /* 0x0000003237387220 */ /* 0x000fe20000400000 */
[----:B------:R-:W-:Y:S01]  /*0d00*/  FFMA R52, R44, R61, R63 ;  /* 0x0000003d2c347223 */ /* 0x000fe2000000003f */
[----:B------:R-:W-:Y:S01]  /*0d10*/  FMUL R61, R2, R55 ;  /* 0x00000037023d7220 */ /* 0x000fe20000400000 */
[C---:B------:R-:W-:Y:S01]  /*0d20*/  FMUL R54, R59.reuse, R48 ;  /* 0x000000303b367220 */ /* 0x040fe20000400000 */
[-C--:B------:R-:W-:Y:S01]  /*0d30*/  FFMA R59, R59, R28.reuse, -R56 ;  /* 0x0000001c3b3b7223 */ /* 0x080fe20000000838 */
[C---:B------:R-:W-:Y:S01]  /*0d40*/  FMUL R56, R57.reuse, R28 ;  /* 0x0000001c39387220 */ /* 0x040fe20000400000 */
[----:B------:R-:W-:Y:S01]  /*0d50*/  FFMA R61, R18, R57, -R61 ;  /* 0x00000039123d7223 */ /* 0x000fe2000000083d */
[----:B------:R-:W-:Y:S01]  /*0d60*/  FFMA R57, R57, R50, -R54 ;  /* 0x0000003239397223 */ /* 0x000fe20000000836 */
[----:B------:R-:W-:Y:S01]  /*0d70*/  FMUL R59, R34, R59 ;  /* 0x0000003b223b7220 */ /* 0x000fe20000400000 */
[----:B------:R-:W-:Y:S01]  /*0d80*/  FMUL R63, R20, R28 ;  /* 0x0000001c143f7220 */ /* 0x000fe20000400000 */
[----:B------:R-:W-:Y:S01]  /*0d90*/  FFMA R56, R55, R48, -R56 ;  /* 0x0000003037387223 */ /* 0x000fe20000000838 */
[-C--:B------:R-:W-:Y:S01]  /*0da0*/  FMUL R55, R2, R50.reuse ;  /* 0x0000003202377220 */ /* 0x080fe20000400000 */
[----:B------:R-:W-:Y:S01]  /*0db0*/  FFMA R54, R44, R57, R59 ;  /* 0x000000392c367223 */ /* 0x000fe2000000003b */
[C---:B------:R-:W-:Y:S01]  /*0dc0*/  FFMA R63, R18.reuse, R50, -R63 ;  /* 0x00000032123f7223 */ /* 0x040fe2000000083f */
[-C--:B------:R-:W-:Y:S01]  /*0dd0*/  FMUL R57, R18, R48.reuse ;  /* 0x0000003012397220 */ /* 0x080fe20000400000 */
[----:B------:R-:W-:Y:S01]  /*0de0*/  FFMA R55, R20, R48, -R55 ;  /* 0x0000003014377223 */ /* 0x000fe20000000837 */
[C---:B------:R-:W-:Y:S01]  /*0df0*/  FFMA R54, R45.reuse, R56, R54 ;  /* 0x000000382d367223 */ /* 0x040fe20000000036 */
[----:B------:R-:W-:Y:S01]  /*0e00*/  FMUL R63, R34, R63 ;  /* 0x0000003f223f7220 */ /* 0x000fe20000400000 */
[----:B------:R-:W-:Y:S01]  /*0e10*/  FFMA R57, R2, R28, -R57 ;  /* 0x0000001c02397223 */ /* 0x000fe20000000839 */
[----:B------:R-:W-:-:S02]  /*0e20*/  FFMA R52, R45, R61, R52 ;  /* 0x0000003d2d347223 */ /* 0x000fc40000000034 */
[----:B------:R-:W-:Y:S01]  /*0e30*/  FFMA R2, R44, R55, R63 ;  /* 0x000000372c027223 */ /* 0x000fe2000000003f */
[C---:B------:R-:W-:Y:S02]  /*0e40*/  FSETP.GT.AND P0, PT, R54.reuse, RZ, PT ;  /* 0x000000ff3600720b */ /* 0x040fe40003f04000 */
[----:B------:R-:W-:Y:S01]  /*0e50*/  FSETP.GEU.AND P1, PT, R54, RZ, PT ;  /* 0x000000ff3600720b */ /* 0x000fe20003f2e000 */
[----:B------:R-:W-:Y:S01]  /*0e60*/  FFMA R2, R45, R57, R2 ;  /* 0x000000392d027223 */ /* 0x000fe20000000002 */
[C---:B------:R-:W-:Y:S02]  /*0e70*/  FSETP.GT.AND P0, PT, R52.reuse, RZ, P0 ;  /* 0x000000ff3400720b */ /* 0x040fe40000704000 */
[----:B------:R-:W-:Y:S02]  /*0e80*/  FSETP.GEU.OR P1, PT, R52, RZ, P1 ;  /* 0x000000ff3400720b */ /* 0x000fe40000f2e400 */
[C---:B------:R-:W-:Y:S02]  /*0e90*/  FSETP.GT.AND P0, PT, R2.reuse, RZ, P0 ;  /* 0x000000ff0200720b */ /* 0x040fe40000704000 */
[----:B------:R-:W-:-:S13]  /*0ea0*/  FSETP.GEU.OR P1, PT, R2, RZ, P1 ;  /* 0x000000ff0200720b */ /* 0x000fda0000f2e400 */
[----:B------:R-:W-:Y:S05]  /*0eb0*/  @P1 BRA !P0, `(.L_x_16) ;  /* 0x0000000000f01947 */ /* 0x000fea0004000000 */
[----:B------:R-:W-:Y:S01]  /*0ec0*/  FADD R13, -R8, R13 ;  /* 0x0000000d080d7221 */ /* 0x000fe20000000100 */
[C---:B------:R-:W-:Y:S01]  /*0ed0*/  FADD R2, -R12.reuse, R3 ;  /* 0x000000030c027221 */ /* 0x040fe20000000100 */
[----:B------:R-:W-:Y:S01]  /*0ee0*/  FADD R21, -R12, R21 ;  /* 0x000000150c157221 */ /* 0x000fe20000000100 */
[C---:B------:R-:W-:Y:S01]  /*0ef0*/  FADD R19, -R8.reuse, R19 ;  /* 0x0000001308137221 */ /* 0x040fe20000000100 */
[----:B------:R-:W-:Y:S01]  /*0f00*/  FADD R8, -R8, UR8 ;  /* 0x0000000808087e21 */ /* 0x000fe20008000100 */
[----:B------:R-:W-:Y:S01]  /*0f10*/  FMUL R18, R13, R2 ;  /* 0x000000020d127220 */ /* 0x000fe20000400000 */
[----:B------:R-:W-:Y:S01]  /*0f20*/  FADD R12, -R12, UR5 ;  /* 0x000000050c0c7e21 */ /* 0x000fe20008000100 */
[----:B------:R-:W-:Y:S01]  /*0f30*/  BSSY.RECONVERGENT B3, `(.L_x_17) ;  /* 0x000000f000037945 */ /* 0x000fe20003800200 */
[----:B------:R-:W-:Y:S01]  /*0f40*/  FMUL R2, R2, R8 ;  /* 0x0000000802027220 */ /* 0x000fe20000400000 */
[----:B------:R-:W-:-:S03]  /*0f50*/  FFMA R3, R21, R19, -R18 ;  /* 0x0000001315037223 */ /* 0x000fc60000000812 */
[----:B------:R-:W-:Y:S01]  /*0f60*/  FFMA R2, R19, R12, -R2 ;  /* 0x0000000c13027223 */ /* 0x000fe20000000802 */
[----:B------:R-:W0:Y:S08]  /*0f70*/  MUFU.RCP R18, R3 ;  /* 0x0000000300127308 */ /* 0x000e300000001000 */
[----:B------:R-:W1:Y:S01]  /*0f80*/  FCHK P0, R2, R3 ;  /* 0x0000000302007302 */ /* 0x000e620000000000 */
[----:B0-----:R-:W-:-:S04]  /*0f90*/  FFMA R55, -R3, R18, 1 ;  /* 0x3f80000003377423 */ /* 0x001fc80000000112 */
[----:B------:R-:W-:-:S04]  /*0fa0*/  FFMA R55, R18, R55, R18 ;  /* 0x0000003712377223 */ /* 0x000fc80000000012 */
[----:B------:R-:W-:-:S04]  /*0fb0*/  FFMA R28, R2, R55, RZ ;  /* 0x00000037021c7223 */ /* 0x000fc800000000ff */
[----:B------:R-:W-:-:S04]  /*0fc0*/  FFMA R18, -R3, R28, R2 ;  /* 0x0000001c03127223 */ /* 0x000fc80000000102 */
[----:B------:R-:W-:Y:S01]  /*0fd0*/  FFMA R28, R55, R18, R28 ;  /* 0x00000012371c7223 */ /* 0x000fe2000000001c */
[----:B-1----:R-:W-:Y:S06]  /*0fe0*/  @!P0 BRA `(.L_x_18) ;  /* 0x00000000000c8947 */ /* 0x002fec0003800000 */
[----:B------:R-:W-:-:S07]  /*0ff0*/  MOV R18, 0x1010 ;  /* 0x0000101000127802 */ /* 0x000fce0000000f00 */
[----:B------:R-:W-:Y:S05]  /*1000*/  CALL.REL.NOINC `($__internal_3_$__cuda_sm3x_div_rn_noftz_f32_slowpath) ;  /* 0x0000005c00647944 */ /* 0x000fea0003c00000 */
[----:B------:R-:W-:-:S07]  /*1010*/  MOV R28, R2 ;  /* 0x00000002001c7202 */ /* 0x000fce0000000f00 */
.L_x_18:
[----:B------:R-:W-:Y:S05]  /*1020*/  BSYNC.RECONVERGENT B3 ;  /* 0x0000000000037941 */ /* 0x000fea0003800200 */
.L_x_17:
[----:B------:R-:W0:Y:S01]  /*1030*/  MUFU.RCP R2, R3 ;  /* 0x0000000300027308 */ /* 0x000e220000001000 */
[----:B------:R-:W-:Y:S01]  /*1040*/  FMUL R12, R13, R12 ;  /* 0x0000000c0d0c7220 */ /* 0x000fe20000400000 */
[----:B------:R-:W-:Y:S03]  /*1050*/  BSSY.RECONVERGENT B3, `(.L_x_19) ;  /* 0x000000c000037945 */ /* 0x000fe60003800200 */
[----:B------:R-:W-:-:S04]  /*1060*/  FFMA R12, R21, R8, -R12 ;  /* 0x00000008150c7223 */ /* 0x000fc8000000080c */
[----:B------:R-:W1:Y:S01]  /*1070*/  FCHK P0, R12, R3 ;  /* 0x000000030c007302 */ /* 0x000e620000000000 */
[----:B0-----:R-:W-:-:S04]  /*1080*/  FFMA R13, -R3, R2, 1 ;  /* 0x3f800000030d7423 */ /* 0x001fc80000000102 */
[----:B------:R-:W-:-:S04]  /*1090*/  FFMA R2, R2, R13, R2 ;  /* 0x0000000d02027223 */ /* 0x000fc80000000002 */
[----:B------:R-:W-:-:S04]  /*10a0*/  FFMA R8, R2, R12, RZ ;  /* 0x0000000c02087223 */ /* 0x000fc800000000ff */
[----:B------:R-:W-:-:S04]  /*10b0*/  FFMA R13, -R3, R8, R12 ;  /* 0x00000008030d7223 */ /* 0x000fc8000000010c */
[----:B------:R-:W-:Y:S01]  /*10c0*/  FFMA R2, R2, R13, R8 ;  /* 0x0000000d02027223 */ /* 0x000fe20000000008 */
[----:B-1----:R-:W-:Y:S06]  /*10d0*/  @!P0 BRA `(.L_x_20) ;  /* 0x00000000000c8947 */ /* 0x002fec0003800000 */
[----:B------:R-:W-:Y:S02]  /*10e0*/  MOV R2, R12 ;  /* 0x0000000c00027202 */ /* 0x000fe40000000f00 */
[----:B------:R-:W-:-:S07]  /*10f0*/  MOV R18, 0x1110 ;  /* 0x0000111000127802 */ /* 0x000fce0000000f00 */
[----:B------:R-:W-:Y:S05]  /*1100*/  CALL.REL.NOINC `($__internal_3_$__cuda_sm3x_div_rn_noftz_f32_slowpath) ;  /* 0x0000005c00247944 */ /* 0x000fea0003c00000 */
.L_x_20:
[----:B------:R-:W-:Y:S05]  /*1110*/  BSYNC.RECONVERGENT B3 ;  /* 0x0000000000037941 */ /* 0x000fea0003800200 */
.L_x_19:
[----:B------:R-:W-:Y:S01]  /*1120*/  FADD R12, -R49, R31 ;  /* 0x0000001f310c7221 */ /* 0x000fe20000000100 */
[----:B------:R-:W-:Y:S01]  /*1130*/  FADD R8, -R51, R33 ;  /* 0x0000002133087221 */ /* 0x000fe20000000100 */
[----:B------:R-:W-:Y:S01]  /*1140*/  FADD R27, -R49, R27 ;  /* 0x0000001b311b7221 */ /* 0x000fe20000000100 */
[----:B------:R-:W-:Y:S01]  /*1150*/  FADD R26, -R47, R26 ;  /* 0x0000001a2f1a7221 */ /* 0x000fe20000000100 */
[-C--:B------:R-:W-:Y:S01]  /*1160*/  FFMA R12, R12, R28.reuse, R49 ;  /* 0x0000001c0c0c7223 */ /* 0x080fe20000000031 */
[----:B------:R-:W-:Y:S01]  /*1170*/  FADD R29, -R51, R29 ;  /* 0x0000001d331d7221 */ /* 0x000fe20000000100 */
[----:B------:R-:W-:Y:S01]  /*1180*/  FFMA R8, R8, R28, R51 ;  /* 0x0000001c08087223 */ /* 0x000fe20000000033 */
[----:B------:R-:W-:Y:S01]  /*1190*/  FADD R3, -R47, R14 ;  /* 0x0000000e2f037221 */ /* 0x000fe20000000100 */
[----:B------:R-:W-:Y:S01]  /*11a0*/  FFMA R12, R27, R2, R12 ;  /* 0x000000021b0c7223 */ /* 0x000fe2000000000c */
[----:B------:R-:W-:Y:S01]  /*11b0*/  FFMA R26, R26, R28, R47 ;  /* 0x0000001c1a1a7223 */ /* 0x000fe2000000002f */
[----:B------:R-:W-:-:S02]  /*11c0*/  FFMA R8, R29, R2, R8 ;  /* 0x000000021d087223 */ /* 0x000fc40000000008 */
[----:B------:R-:W-:Y:S01]  /*11d0*/  FADD R19, R12, -UR8 ;  /* 0x800000080c137e21 */ /* 0x000fe20008000000 */
[----:B------:R-:W-:Y:S01]  /*11e0*/  FFMA R3, R3, R2, R26 ;  /* 0x0000000203037223 */ /* 0x000fe2000000001a */
[----:B------:R-:W-:Y:S02]  /*11f0*/  FADD R13, R8, -UR5 ;  /* 0x80000005080d7e21 */ /* 0x000fe40008000000 */
[----:B------:R-:W-:Y:S01]  /*1200*/  FMUL R19, R34, R19 ;  /* 0x0000001322137220 */ /* 0x000fe20000400000 */
[----:B------:R-:W-:-:S03]  /*1210*/  FADD R2, R3, -UR9 ;  /* 0x8000000903027e21 */ /* 0x000fc60008000000 */
[----:B------:R-:W-:-:S04]  /*1220*/  FFMA R8, R44, R13, R19 ;  /* 0x0000000d2c087223 */ /* 0x000fc80000000013 */
[----:B------:R-:W-:-:S05]  /*1230*/  FFMA R3, R45, R2, R8 ;  /* 0x000000022d037223 */ /* 0x000fca0000000008 */
[----:B------:R-:W-:-:S04]  /*1240*/  FSETP.GEU.AND P0, PT, R3, R46, PT ;  /* 0x0000002e0300720b */ /* 0x000fc80003f0e000 */
[----:B------:R-:W-:-:S04]  /*1250*/  FSETP.GT.AND P0, PT, R3, RZ, !P0 ;  /* 0x000000ff0300720b */ /* 0x000fc80004704000 */
[----:B------:R-:W-:Y:S02]  /*1260*/  FSEL R46, R3, R46, P0 ;  /* 0x0000002e032e7208 */ /* 0x000fe40000000000 */
[----:B------:R-:W-:-:S07]  /*1270*/  SEL R53, R32, R53, P0 ;  /* 0x0000003520357207 */ /* 0x000fce0000000000 */
.L_x_16:
[----:B------:R-:W-:Y:S05]  /*1280*/  BSYNC.RECONVERGENT B2 ;  /* 0x0000000000027941 */ /* 0x000fea0003800200 */
.L_x_15:
[----:B------:R-:W-:-:S04]  /*1290*/  IADD3 R32, PT, PT, R32, 0x1, RZ ;  /* 0x0000000120207810 */ /* 0x000fc80007ffe0ff */
[----:B------:R-:W-:-:S13]  /*12a0*/  ISETP.NE.AND P0, PT, R32, 0x20, PT ;  /* 0x000000202000780c */ /* 0x000fda0003f05270 */
[----:B------:R-:W-:Y:S05]  /*12b0*/  @P0 BRA `(.L_x_21) ;  /* 0xfffffff400b80947 */ /* 0x000fea000383ffff */
[----:B------:R-:W-:Y:S01]  /*12c0*/  HFMA2 R8, -RZ, RZ, 0, 4.5299530029296875e-06 ;  /* 0x0000004cff087431 */ /* 0x000fe200000001ff */
[----:B------:R-:W0:Y:S01]  /*12d0*/  LDCU UR10, c[0x3][0x74c] ;  /* 0x00c0e980ff0a77ac */ /* 0x000e220008000800 */
[----:B------:R-:W-:Y:S01]  /*12e0*/  BSSY.RECONVERGENT B2, `(.L_x_22) ;  /* 0x00004a9000027945 */ /* 0x000fe20003800200 */
[----:B------:R-:W1:Y:S02]  /*12f0*/  LDCU.64 UR12, c[0x3][0x750] ;  /* 0x00c0ea00ff0c77ac */ /* 0x000e640008000a00 */
[----:B------:R-:W-:-:S06]  /*1300*/  IMAD R8, R53, 0x38, R8 ;  /* 0x0000003835087824 */ /* 0x000fcc00078e0208 */
[----:B------:R-:W2:Y:S02]  /*1310*/  LDC.U8 R8, c[0x3][R8+0x30] ;  /* 0x00c00c0008087b82 */ /* 0x000ea40000000000 */
[----:B--2---:R-:W-:-:S04]  /*1320*/  ISETP.NE.AND P0, PT, R8, RZ, PT ;  /* 0x000000ff0800720c */ /* 0x004fc80003f05270 */
[----:B------:R-:W-:-:S13]  /*1330*/  ISETP.LT.OR P0, PT, R53, RZ, !P0 ;  /* 0x000000ff3500720c */ /* 0x000fda0004701670 */
[----:B------:R-:W2:Y:S02]  /*1340*/  @!P0 F2F.F64.F32 R2, R0 ;  /* 0x0000000000028310 */ /* 0x000ea40000201800 */
[----:B--2---:R-:W-:-:S06]  /*1350*/  @!P0 DFMA R2, R36, 0.0009765625, R2 ;  /* 0x3f5000002402882b */ /* 0x004fcc0000000002 */
[----:B------:R2:W3:Y:S01]  /*1360*/  @!P0 F2F.F32.F64 R0, R2 ;  /* 0x0000000200008310 */ /* 0x0004e20000301000 */
[----:B01----:R-:W-:Y:S05]  /*1370*/  @!P0 BRA `(.L_x_23) ;  /* 0x00000048007c8947 */ /* 0x003fea0003800000 */
[----:B------:R-:W-:Y:S02]  /*1380*/  MOV R8, 0xffffffff ;  /* 0xffffffff00087802 */ /* 0x000fe40000000f00 */
[----:B------:R-:W-:Y:S02]  /*1390*/  MOV R46, 0x4f000000 ;  /* 0x4f000000002e7802 */ /* 0x000fe40000000f00 */
[----:B------:R-:W-:-:S07]  /*13a0*/  MOV R47, RZ ;  /* 0x000000ff002f7202 */ /* 0x000fce0000000f00 */
.L_x_30:
[----:B------:R-:W-:Y:S01]  /*13b0*/  MOV R12, 0x4c ;  /* 0x0000004c000c7802 */ /* 0x000fe20000000f00 */
[----:B--2---:R-:W0:Y:S01]  /*13c0*/  LDC.64 R2, c[0x3][0x750] ;  /* 0x00c1d400ff027b82 */ /* 0x004e220000000a00 */
[----:B------:R-:W-:Y:S03]  /*13d0*/  BSSY.RECONVERGENT B3, `(.L_x_24) ;  /* 0x0000091000037945 */ /* 0x000fe60003800200 */
[----:B------:R-:W-:-:S04]  /*13e0*/  IMAD R12, R47, 0x38, R12 ;  /* 0x000000382f0c7824 */ /* 0x000fc800078e020c */
[----:B------:R-:W0:Y:S08]  /*13f0*/  LDC R27, c[0x3][R12+0x10] ;  /* 0x00c004000c1b7b82 */ /* 0x000e300000000800 */
[----:B------:R-:W1:Y:S08]  /*1400*/  LDC R32, c[0x3][R12+0x4] ;  /* 0x00c001000c207b82 */ /* 0x000e700000000800 */
[----:B------:R-:W2:Y:S08]  /*1410*/  LDC R18, c[0x3][0x74c] ;  /* 0x00c1d300ff127b82 */ /* 0x000eb00000000800 */
[----:B------:R-:W2:Y:S01]  /*1420*/  LDC R29, c[0x3][R12+0xc] ;  /* 0x00c003000c1d7b82 */ /* 0x000ea20000000800 */
[----:B0-----:R-:W-:-:S04]  /*1430*/  FADD R51, R27, -R2 ;  /* 0x800000021b337221 */ /* 0x001fc80000000000 */
[----:B------:R-:W-:-:S03]  /*1440*/  FMUL R48, R34, R51 ;  /* 0x0000003322307220 */ /* 0x000fc60000400000 */
[----:B------:R-:W0:Y:S01]  /*1450*/  LDC R33, c[0x3][R12] ;  /* 0x00c000000c217b82 */ /* 0x000e220000000800 */
[----:B-1----:R-:W-:-:S04]  /*1460*/  FADD R19, R32, -R2 ;  /* 0x8000000220137221 */ /* 0x002fc80000000000 */
[----:B------:R-:W-:-:S03]  /*1470*/  FMUL R19, R34, R19 ;  /* 0x0000001322137220 */ /* 0x000fc60000400000 */
[----:B------:R-:W1:Y:S08]  /*1480*/  LDC R21, c[0x3][R12+0x1c] ;  /* 0x00c007000c157b82 */ /* 0x000e700000000800 */
[----:B------:R-:W4:Y:S01]  /*1490*/  LDC R31, c[0x3][R12+0x8] ;  /* 0x00c002000c1f7b82 */ /* 0x000f220000000800 */
[----:B--2---:R-:W-:-:S04]  /*14a0*/  FADD R49, R29, -R18 ;  /* 0x800000121d317221 */ /* 0x004fc80000000000 */
[----:B------:R-:W-:-:S03]  /*14b0*/  FFMA R49, R44, R49, R48 ;  /* 0x000000312c317223 */ /* 0x000fc60000000030 */
[----:B------:R4:W2:Y:S01]  /*14c0*/  LDC R28, c[0x3][R12+0x14] ;  /* 0x00c005000c1c7b82 */ /* 0x0008a20000000800 */
[----:B0-----:R-:W-:-:S04]  /*14d0*/  FADD R13, R33, -R18 ;  /* 0x80000012210d7221 */ /* 0x001fc80000000000 */
[----:B------:R-:W-:-:S03]  /*14e0*/  FFMA R20, R44, R13, R19 ;  /* 0x0000000d2c147223 */ /* 0x000fc60000000013 */
[----:B------:R4:W0:Y:S01]  /*14f0*/  LDC R26, c[0x3][R12+0x18] ;  /* 0x00c006000c1a7b82 */ /* 0x0008220000000800 */
[----:B-1----:R-:W-:-:S04]  /*1500*/  FADD R53, R21, -R2 ;  /* 0x8000000215357221 */ /* 0x002fc80000000000 */
[----:B------:R-:W-:-:S03]  /*1510*/  FMUL R50, R34, R53 ;  /* 0x0000003522327220 */ /* 0x000fc60000400000 */
[----:B------:R4:W1:Y:S02]  /*1520*/  LDC R14, c[0x3][R12+0x20] ;  /* 0x00c008000c0e7b82 */ /* 0x0008640000000800 */
[--C-:B----4-:R-:W-:Y:S01]  /*1530*/  FADD R12, R31, -R3.reuse ;  /* 0x800000031f0c7221 */ /* 0x110fe20000000000 */
[----:B--2---:R-:W-:-:S03]  /*1540*/  FADD R48, R28, -R3 ;  /* 0x800000031c307221 */ /* 0x004fc60000000000 */
[C---:B------:R-:W-:Y:S01]  /*1550*/  FFMA R12, R45.reuse, R12, R20 ;  /* 0x0000000c2d0c7223 */ /* 0x040fe20000000014 */
[C---:B------:R-:W-:Y:S01]  /*1560*/  FFMA R48, R45.reuse, R48, R49 ;  /* 0x000000302d307223 */ /* 0x040fe20000000031 */
[----:B0-----:R-:W-:Y:S02]  /*1570*/  FADD R51, R26, -R18 ;  /* 0x800000121a337221 */ /* 0x001fe40000000000 */
[----:B------:R-:W-:Y:S01]  /*1580*/  FFMA R49, -R44, R12, R33 ;  /* 0x0000000c2c317223 */ /* 0x000fe20000000121 */
[----:B------:R-:W-:Y:S01]  /*1590*/  FFMA R52, -R45, R48, R28 ;  /* 0x000000302d347223 */ /* 0x000fe2000000011c */
[----:B------:R-:W-:Y:S01]  /*15a0*/  FFMA R19, -R34, R12, R32 ;  /* 0x0000000c22137223 */ /* 0x000fe20000000120 */
[C---:B------:R-:W-:Y:S01]  /*15b0*/  FFMA R51, R44.reuse, R51, R50 ;  /* 0x000000332c337223 */ /* 0x040fe20000000032 */
[----:B------:R-:W-:Y:S01]  /*15c0*/  FFMA R13, -R44, R48, R29 ;  /* 0x000000302c0d7223 */ /* 0x000fe2000000011d */
[--C-:B------:R-:W-:Y:S01]  /*15d0*/  FADD R20, R49, -R18.reuse ;  /* 0x8000001231147221 */ /* 0x100fe20000000000 */
[--C-:B------:R-:W-:Y:S01]  /*15e0*/  FADD R59, R52, -R3.reuse ;  /* 0x80000003343b7221 */ /* 0x100fe20000000000 */
[----:B-1----:R-:W-:Y:S01]  /*15f0*/  FADD R50, R14, -R3 ;  /* 0x800000030e327221 */ /* 0x002fe20000000000 */
[----:B------:R-:W-:-:S02]  /*1600*/  FADD R55, R13, -R18 ;  /* 0x800000120d377221 */ /* 0x000fc40000000000 */
[----:B------:R-:W-:Y:S01]  /*1610*/  FMUL R61, R20, R59 ;  /* 0x0000003b143d7220 */ /* 0x000fe20000400000 */
[C---:B------:R-:W-:Y:S01]  /*1620*/  FFMA R51, R45.reuse, R50, R51 ;  /* 0x000000322d337223 */ /* 0x040fe20000000033 */
[C---:B------:R-:W-:Y:S01]  /*1630*/  FFMA R50, -R45.reuse, R12, R31 ;  /* 0x0000000c2d327223 */ /* 0x040fe2000000011f */
[----:B------:R-:W-:Y:S02]  /*1640*/  FFMA R12, -R34, R48, R27 ;  /* 0x00000030220c7223 */ /* 0x000fe4000000011b */
[----:B------:R-:W-:Y:S01]  /*1650*/  FFMA R48, -R45, R51, R14 ;  /* 0x000000332d307223 */ /* 0x000fe2000000010e */
[--C-:B------:R-:W-:Y:S01]  /*1660*/  FADD R50, R50, -R3.reuse ;  /* 0x8000000332327221 */ /* 0x100fe20000000000 */
[--C-:B------:R-:W-:Y:S02]  /*1670*/  FADD R57, R12, -R2.reuse ;  /* 0x800000020c397221 */ /* 0x100fe40000000000 */
[----:B------:R-:W-:Y:S01]  /*1680*/  FADD R54, R48, -R3 ;  /* 0x8000000330367221 */ /* 0x000fe20000000000 */
[----:B------:R-:W-:Y:S01]  /*1690*/  FADD R48, R19, -R2 ;  /* 0x8000000213307221 */ /* 0x000fe20000000000 */
[C---:B------:R-:W-:Y:S01]  /*16a0*/  FMUL R53, R50.reuse, R57 ;  /* 0x0000003932357220 */ /* 0x040fe20000400000 */
[----:B------:R-:W-:Y:S01]  /*16b0*/  FFMA R63, R50, R55, -R61 ;  /* 0x00000037323f7223 */ /* 0x000fe2000000083d */
[-C--:B------:R-:W-:Y:S01]  /*16c0*/  FFMA R3, -R34, R51.reuse, R21 ;  /* 0x0000003322037223 */ /* 0x080fe20000000115 */
[----:B------:R-:W-:Y:S01]  /*16d0*/  FFMA R51, -R44, R51, R26 ;  /* 0x000000332c337223 */ /* 0x000fe2000000011a */
[----:B------:R-:W-:Y:S01]  /*16e0*/  FFMA R61, R48, R59, -R53 ;  /* 0x0000003b303d7223 */ /* 0x000fe20000000835 */
[----:B------:R-:W-:Y:S01]  /*16f0*/  FMUL R63, R34, R63 ;  /* 0x0000003f223f7220 */ /* 0x000fe20000400000 */
[----:B------:R-:W-:Y:S01]  /*1700*/  FADD R52, R3, -R2 ;  /* 0x8000000203347221 */ /* 0x000fe20000000000 */
[----:B------:R-:W-:Y:S01]  /*1710*/  FADD R53, R51, -R18 ;  /* 0x8000001233357221 */ /* 0x000fe20000000000 */
        /* <DEDUP_REMOVED lines=18> */
[----:B------:R-:W-:Y:S01]  /*1840*/  FFMA R56, R45, R61, R56 ;  /* 0x0000003d2d387223 */ /* 0x000fe20000000038 */
[----:B------:R-:W-:-:S02]  /*1850*/  FFMA R57, R48, R53, -R57 ;  /* 0x0000003530397223 */ /* 0x000fc40000000839 */
        /* <DEDUP_REMOVED lines=12> */
[----:B------:R-:W-:Y:S01]  /*1920*/  FADD R20, -R19, R3 ;  /* 0x0000000313147221 */ /* 0x000fe20000000100 */
[----:B------:R-:W-:Y:S01]  /*1930*/  FADD R49, -R49, R18 ;  /* 0x0000001231317221 */ /* 0x000fe20000000100 */
[----:B------:R-:W-:Y:S01]  /*1940*/  FMUL R48, R12, R51 ;  /* 0x000000330c307220 */ /* 0x000fe20000400000 */
[----:B------:R-:W-:Y:S03]  /*1950*/  BSSY.RECONVERGENT B4, `(.L_x_26) ;  /* 0x0000010000047945 */ /* 0x000fe60003800200 */
[----:B------:R-:W-:Y:S01]  /*1960*/  FFMA R3, R13, R20, -R48 ;  /* 0x000000140d037223 */ /* 0x000fe20000000830 */
[----:B------:R-:W-:-:S03]  /*1970*/  FADD R48, -R19, R2 ;  /* 0x0000000213307221 */ /* 0x000fc60000000100 */
[----:B------:R-:W0:Y:S01]  /*1980*/  MUFU.RCP R50, R3 ;  /* 0x0000000300327308 */ /* 0x000e220000001000 */
[----:B------:R-:W-:-:S04]  /*1990*/  FMUL R51, R51, R48 ;  /* 0x0000003033337220 */ /* 0x000fc80000400000 */
        /* <DEDUP_REMOVED lines=9> */
[----:B---3--:R-:W-:Y:S05]  /*1a30*/  CALL.REL.NOINC `($__internal_3_$__cuda_sm3x_div_rn_noftz_f32_slowpath) ;  /* 0x0000005000d87944 */ /* 0x008fea0003c00000 */
[----:B------:R-:W-:-:S07]  /*1a40*/  MOV R50, R2 ;  /* 0x0000000200327202 */ /* 0x000fce0000000f00 */
.L_x_27:
[----:B------:R-:W-:Y:S05]  /*1a50*/  BSYNC.RECONVERGENT B4 ;  /* 0x0000000000047941 */ /* 0x000fea0003800200 */
.L_x_26:
        /* <DEDUP_REMOVED lines=13> */
[----:B---3--:R-:W-:Y:S05]  /*1b30*/  CALL.REL.NOINC `($__internal_3_$__cuda_sm3x_div_rn_noftz_f32_slowpath) ;  /* 0x0000005000987944 */ /* 0x008fea0003c00000 */
.L_x_29:
[----:B------:R-:W-:Y:S05]  /*1b40*/  BSYNC.RECONVERGENT B4 ;  /* 0x0000000000047941 */ /* 0x000fea0003800200 */
.L_x_28:
[C---:B------:R-:W-:Y:S01]  /*1b50*/  FADD R27, -R32.reuse, R27 ;  /* 0x0000001b201b7221 */ /* 0x040fe20000000100 */
        /* <DEDUP_REMOVED lines=20> */
[----:B------:R-:W-:Y:S02]  /*1ca0*/  FSEL R10, R21, R10, P0 ;  /* 0x0000000a150a7208 */ /* 0x000fe40000000000 */
[----:B------:R-:W-:Y:S02]  /*1cb0*/  FSEL R11, R12, R11, P0 ;  /* 0x0000000b0c0b7208 */ /* 0x000fe40000000000 */
[----:B------:R-:W-:Y:S02]  /*1cc0*/  FSEL R46, R3, R46, P0 ;  /* 0x0000002e032e7208 */ /* 0x000fe40000000000 */
[----:B------:R-:W-:-:S07]  /*1cd0*/  SEL R8, R47, R8, P0 ;  /* 0x000000082f087207 */ /* 0x000fce0000000000 */
.L_x_25:
[----:B------:R-:W-:Y:S05]  /*1ce0*/  BSYNC.RECONVERGENT B3 ;  /* 0x0000000000037941 */ /* 0x000fea0003800200 */
.L_x_24:
[----:B------:R-:W-:-:S04]  /*1cf0*/  IADD3 R47, PT, PT, R47, 0x1, RZ ;  /* 0x000000012f2f7810 */ /* 0x000fc80007ffe0ff */
[----:B------:R-:W-:-:S13]  /*1d00*/  ISETP.NE.AND P0, PT, R47, 0x20, PT ;  /* 0x000000202f00780c */ /* 0x000fda0003f05270 */
[----:B------:R-:W-:Y:S05]  /*1d10*/  @P0 BRA `(.L_x_30) ;  /* 0xfffffff400a40947 */ /* 0x000fea000383ffff */
[----:B------:R-:W-:-:S13]  /*1d20*/  ISETP.GE.AND P0, PT, R8, RZ, PT ;  /* 0x000000ff0800720c */ /* 0x000fda0003f06270 */
[----:B------:R-:W-:Y:S05]  /*1d30*/  @!P0 BRA `(.L_x_23) ;  /* 0x00000040000c8947 */ /* 0x000fea0003800000 */
[----:B------:R-:W-:Y:S01]  /*1d40*/  HFMA2 R13, -RZ, RZ, 0, 0 ;  /* 0x00000000ff0d7431 */ /* 0x000fe200000001ff */
[----:B------:R-:W-:Y:S01]  /*1d50*/  BSSY.RECONVERGENT B3, `(.L_x_31) ;  /* 0x0000368000037945 */ /* 0x000fe20003800200 */
[----:B------:R-:W-:Y:S02]  /*1d60*/  MOV R34, R22 ;  /* 0x0000001600227202 */ /* 0x000fe40000000f00 */
[----:B------:R-:W-:Y:S02]  /*1d70*/  MOV R33, R25 ;  /* 0x0000001900217202 */ /* 0x000fe40000000f00 */
[----:B------:R-:W-:Y:S02]  /*1d80*/  MOV R32, R24 ;  /* 0x0000001800207202 */ /* 0x000fe40000000f00 */
[----:B------:R-:W-:Y:S02]  /*1d90*/  MOV R31, R23 ;  /* 0x00000017001f7202 */ /* 0x000fe40000000f00 */
[----:B------:R-:W-:-:S07]  /*1da0*/  SHF.L.U32 R12, R6, 0x7, RZ ;  /* 0x00000007060c7819 */ /* 0x000fce00000006ff */
.L_x_80:
[----:B------:R-:W-:Y:S02]  /*1db0*/  PLOP3.LUT P0, PT, PT, PT, PT, 0x80, 0x8 ;  /* 0x000000000008781c */ /* 0x000fe40003f0f070 */
[----:B------:R-:W-:Y:S02]  /*1dc0*/  MOV R21, RZ ;  /* 0x000000ff00157202 */ /* 0x000fe40000000f00 */
[----:B------:R-:W-:Y:S02]  /*1dd0*/  MOV R14, RZ ;  /* 0x000000ff000e7202 */ /* 0x000fe40000000f00 */
[----:B-----5:R-:W-:-:S07]  /*1de0*/  MOV R22, R34 ;  /* 0x0000002200167202 */ /* 0x020fce0000000f00 */
.L_x_54:
[----:B------:R-:W-:Y:S01]  /*1df0*/  SHF.R.U32.HI R2, RZ, 0x2, R35 ;  /* 0x00000002ff027819 */ /* 0x000fe20000011623 */
[----:B------:R-:W-:Y:S01]  /*1e00*/  HFMA2 R25, -RZ, RZ, 0.1171875, 0 ;  /* 0x2f800000ff197431 */ /* 0x000fe200000001ff */
[----:B------:R-:W-:Y:S01]  /*1e10*/  SHF.L.U32 R3, R33, 0x4, RZ ;  /* 0x0000000421037819 */ /* 0x000fe200000006ff */
[----:B------:R-:W-:Y:S01]  /*1e20*/  BSSY.RECONVERGENT B0, `(.L_x_32) ;  /* 0x0000054000007945 */ /* 0x000fe20003800200 */
[----:B------:R-:W-:Y:S02]  /*1e30*/  LOP3.LUT R2, R2, R35, RZ, 0x3c, !PT ;  /* 0x0000002302027212 */ /* 0x000fe400078e3cff */
[----:B------:R-:W-:Y:S02]  /*1e40*/  SHF.R.U32.HI R19, RZ, 0x2, R30 ;  /* 0x00000002ff137819 */ /* 0x000fe4000001161e */
[----:B------:R-:W-:Y:S02]  /*1e50*/  SHF.L.U32 R18, R2, 0x1, RZ ;  /* 0x0000000102127819 */ /* 0x000fe400000006ff */
[----:B------:R-:W-:-:S02]  /*1e60*/  LOP3.LUT R19, R19, R30, RZ, 0x3c, !PT ;  /* 0x0000001e13137212 */ /* 0x000fc400078e3cff */
[----:B------:R-:W-:Y:S02]  /*1e70*/  LOP3.LUT R18, R2, R18, R3, 0x96, !PT ;  /* 0x0000001202127212 */ /* 0x000fe400078e9603 */
[----:B------:R-:W-:Y:S02]  /*1e80*/  MOV R20, 0x4c ;  /* 0x0000004c00147802 */ /* 0x000fe40000000f00 */
[----:B------:R-:W-:Y:S02]  /*1e90*/  LOP3.LUT R3, R18, R33, RZ, 0x3c, !PT ;  /* 0x0000002112037212 */ /* 0x000fe400078e3cff */
[----:B------:R-:W-:Y:S01]  /*1ea0*/  SHF.L.U32 R18, R19, 0x1, RZ ;  /* 0x0000000113127819 */ /* 0x000fe200000006ff */
[----:B------:R-:W-:Y:S01]  /*1eb0*/  IMAD R23, R21, 0x38, R20 ;  /* 0x0000003815177824 */ /* 0x000fe200078e0214 */
[----:B------:R-:W-:-:S03]  /*1ec0*/  SHF.L.U32 R2, R3, 0x4, RZ ;  /* 0x0000000403027819 */ /* 0x000fc600000006ff */
[----:B------:R-:W0:Y:S01]  /*1ed0*/  LDC R20, c[0x3][R23] ;  /* 0x00c0000017147b82 */ /* 0x000e220000000800 */
[----:B------:R-:W-:Y:S02]  /*1ee0*/  LOP3.LUT R18, R19, R18, R2, 0x96, !PT ;  /* 0x0000001213127212 */ /* 0x000fe400078e9602 */
[C---:B------:R-:W-:Y:S02]  /*1ef0*/  IADD3 R2, PT, PT, R22.reuse, 0x587c5, R3 ;  /* 0x000587c516027810 */ /* 0x040fe40007ffe003 */
[----:B------:R-:W-:Y:S02]  /*1f00*/  IADD3 R22, PT, PT, R22, 0xb0f8a, RZ ;  /* 0x000b0f8a16167810 */ /* 0x000fe40007ffe0ff */
[----:B------:R-:W-:Y:S01]  /*1f10*/  LOP3.LUT R19, R18, R3, RZ, 0x3c, !PT ;  /* 0x0000000312137212 */ /* 0x000fe200078e3cff */
[----:B------:R-:W1:Y:S01]  /*1f20*/  LDC R30, c[0x3][R23+0x4] ;  /* 0x00c00100171e7b82 */ /* 0x000e620000000800 */
[----:B------:R-:W-:Y:S02]  /*1f30*/  I2FP.F32.U32 R2, R2 ;  /* 0x0000000200027245 */ /* 0x000fe40000201000 */
[----:B------:R-:W-:-:S03]  /*1f40*/  IADD3 R18, PT, PT, R19, R22, RZ ;  /* 0x0000001613127210 */ /* 0x000fc60007ffe0ff */
[-C--:B------:R-:W-:Y:S01]  /*1f50*/  FFMA R35, R2, R25.reuse, 1.1641532182693481445e-10 ;  /* 0x2f00000002237423 */ /* 0x080fe20000000019 */
[----:B------:R-:W-:Y:S01]  /*1f60*/  I2FP.F32.U32 R18, R18 ;  /* 0x0000001200127245 */ /* 0x000fe20000201000 */
[----:B------:R-:W1:Y:S04]  /*1f70*/  LDC R27, c[0x3][R23+0x10] ;  /* 0x00c00400171b7b82 */ /* 0x000e680000000800 */
[----:B------:R-:W-:-:S04]  /*1f80*/  FFMA R18, R18, R25, 1.1641532182693481445e-10 ;  /* 0x2f00000012127423 */ /* 0x000fc80000000019 */
[----:B------:R-:W0:Y:S01]  /*1f90*/  LDC R25, c[0x3][R23+0xc] ;  /* 0x00c0030017197b82 */ /* 0x000e220000000800 */
[----:B------:R-:W-:-:S05]  /*1fa0*/  FADD R2, R35, R18 ;  /* 0x0000001223027221 */ /* 0x000fca0000000000 */
[----:B------:R-:W-:Y:S02]  /*1fb0*/  FSETP.GT.AND P1, PT, R2, 1, PT ;  /* 0x3f8000000200780b */ /* 0x000fe40003f24000 */
[----:B------:R-:W2:Y:S08]  /*1fc0*/  LDC R29, c[0x3][R23+0x18] ;  /* 0x00c00600171d7b82 */ /* 0x000eb00000000800 */
[----:B------:R-:W4:Y:S01]  /*1fd0*/  LDC R47, c[0x3][R23+0x1c] ;  /* 0x00c00700172f7b82 */ /* 0x000f220000000800 */
[----:B-1----:R-:W-:-:S02]  /*1fe0*/  FADD R26, -R30, R27 ;  /* 0x0000001b1e1a7221 */ /* 0x002fc40000000100 */
[----:B------:R-:W-:Y:S01]  /*1ff0*/  @P1 FADD R18, -R18, 1 ;  /* 0x3f80000012121421 */ /* 0x000fe20000000100 */
[----:B------:R-:W-:Y:S01]  /*2000*/  @P1 FADD R35, -R35, 1 ;  /* 0x3f80000023231421 */ /* 0x000fe20000000100 */
[----:B------:R-:W-:-:S03]  /*2010*/  PLOP3.LUT P1, PT, P0, PT, PT, 0x80, 0x8 ;  /* 0x000000000008781c */ /* 0x000fc6000072f070 */
[----:B------:R-:W1:Y:S01]  /*2020*/  LDC R44, c[0x3][R23+0x8] ;  /* 0x00c00200172c7b82 */ /* 0x000e620000000800 */
[----:B0-----:R-:W-:-:S07]  /*2030*/  FADD R24, -R20, R25 ;  /* 0x0000001914187221 */ /* 0x001fce0000000100 */
[----:B------:R-:W1:Y:S01]  /*2040*/  LDC R49, c[0x3][R23+0x20] ;  /* 0x00c0080017317b82 */ /* 0x000e620000000800 */
[----:B--2---:R-:W-:-:S04]  /*2050*/  FADD R25, -R20, R29 ;  /* 0x0000001d14197221 */ /* 0x004fc80000000100 */
[----:B------:R-:W-:-:S03]  /*2060*/  FMUL R2, R18, R25 ;  /* 0x0000001912027220 */ /* 0x000fc60000400000 */
[----:B------:R-:W0:Y:S01]  /*2070*/  LDC R45, c[0x3][R23+0x14] ;  /* 0x00c00500172d7b82 */ /* 0x000e220000000800 */
[----:B----4-:R-:W-:-:S04]  /*2080*/  FADD R27, -R30, R47 ;  /* 0x0000002f1e1b7221 */ /* 0x010fc80000000100 */
[----:B------:R-:W-:-:S04]  /*2090*/  FMUL R47, R18, R27 ;  /* 0x0000001b122f7220 */ /* 0x000fc80000400000 */
[----:B------:R-:W-:-:S04]  /*20a0*/  FFMA R47, R35, R26, R47 ;  /* 0x0000001a232f7223 */ /* 0x000fc8000000002f */
[----:B------:R-:W-:Y:S01]  /*20b0*/  FADD R47, R30, R47 ;  /* 0x0000002f1e2f7221 */ /* 0x000fe20000000000 */
[----:B------:R-:W-:Y:S01]  /*20c0*/  MOV R30, R32 ;  /* 0x00000020001e7202 */ /* 0x000fe20000000f00 */
[----:B-1----:R-:W-:Y:S01]  /*20d0*/  FADD R29, -R44, R49 ;  /* 0x000000312c1d7221 */ /* 0x002fe20000000100 */
[----:B------:R-:W-:Y:S01]  /*20e0*/  FFMA R49, R35, R24, R2 ;  /* 0x0000001823317223 */ /* 0x000fe20000000002 */
[----:B------:R-:W-:-:S03]  /*20f0*/  MOV R32, R3 ;  /* 0x0000000300207202 */ /* 0x000fc60000000f00 */
[----:B------:R-:W-:Y:S01]  /*2100*/  FADD R20, R20, R49 ;  /* 0x0000003114147221 */ /* 0x000fe20000000000 */
[----:B0-----:R-:W-:Y:S01]  /*2110*/  FADD R28, -R44, R45 ;  /* 0x0000002d2c1c7221 */ /* 0x001fe20000000100 */
[----:B------:R-:W-:-:S04]  /*2120*/  FMUL R45, R18, R29 ;  /* 0x0000001d122d7220 */ /* 0x000fc80000400000 */
[----:B------:R-:W-:-:S04]  /*2130*/  FFMA R45, R35, R28, R45 ;  /* 0x0000001c232d7223 */ /* 0x000fc8000000002d */
[----:B------:R-:W-:Y:S01]  /*2140*/  FADD R46, R44, R45 ;  /* 0x0000002d2c2e7221 */ /* 0x000fe20000000000 */
[----:B------:R-:W-:Y:S01]  /*2150*/  FADD R44, -R11, R20 ;  /* 0x000000140b2c7221 */ /* 0x000fe20000000100 */
[----:B------:R-:W-:Y:S02]  /*2160*/  FADD R45, -R10, R47 ;  /* 0x0000002f0a2d7221 */ /* 0x000fe40000000100 */
[----:B------:R-:W-:-:S03]  /*2170*/  FADD R46, -R9, R46 ;  /* 0x0000002e092e7221 */ /* 0x000fc60000000100 */
[CC--:B------:R-:W-:Y:S02]  /*2180*/  FMNMX R35, |R44|.reuse, |R45|.reuse, !PT ;  /* 0x4000002d2c237209 */ /* 0x0c0fe40007800200 */
[----:B------:R-:W-:Y:S02]  /*2190*/  FMNMX R2, |R44|, |R45|, PT ;  /* 0x4000002d2c027209 */ /* 0x000fe40003800200 */
[CC--:B------:R-:W-:Y:S02]  /*21a0*/  FMNMX R20, |R46|.reuse, R35.reuse, !PT ;  /* 0x000000232e147209 */ /* 0x0c0fe40007800200 */
[----:B------:R-:W-:Y:S02]  /*21b0*/  FMNMX R35, |R46|, R35, PT ;  /* 0x000000232e237209 */ /* 0x000fe40003800200 */
[----:B------:R-:W-:-:S04]  /*21c0*/  LOP3.LUT R53, R20, 0xfe000000, RZ, 0xc0, !PT ;  /* 0xfe00000014357812 */ /* 0x000fc800078ec0ff */
[----:B------:R-:W-:-:S05]  /*21d0*/  LOP3.LUT R47, R53, 0x7e800000, RZ, 0x3c, !PT ;  /* 0x7e800000352f7812 */ /* 0x000fca00078e3cff */
[-C--:B------:R-:W-:Y:S01]  /*21e0*/  FMUL R35, R35, R47.reuse ;  /* 0x0000002f23237220 */ /* 0x080fe20000400000 */
[-C--:B------:R-:W-:Y:S01]  /*21f0*/  FMUL R2, R2, R47.reuse ;  /* 0x0000002f02027220 */ /* 0x080fe20000400000 */
[----:B------:R-:W-:Y:S02]  /*2200*/  FMUL R47, R20, R47 ;  /* 0x0000002f142f7220 */ /* 0x000fe40000400000 */
[----:B------:R-:W-:-:S04]  /*2210*/  FMUL R35, R35, R35 ;  /* 0x0000002323237220 */ /* 0x000fc80000400000 */
[----:B------:R-:W-:Y:S01]  /*2220*/  FFMA R2, R2, R2, R35 ;  /* 0x0000000202027223 */ /* 0x000fe20000000023 */
[----:B------:R-:W-:Y:S02]  /*2230*/  MOV R35, R31 ;  /* 0x0000001f00237202 */ /* 0x000fe40000000f00 */
[----:B------:R-:W-:Y:S01]  /*2240*/  MOV R31, R33 ;  /* 0x00000021001f7202 */ /* 0x000fe20000000f00 */
[----:B------:R-:W-:Y:S01]  /*2250*/  FFMA R49, R47, R47, R2 ;  /* 0x0000002f2f317223 */ /* 0x000fe20000000002 */
[----:B------:R-:W-:Y:S01]  /*2260*/  FADD R47, |R44|, |R45| ;  /* 0x4000002d2c2f7221 */ /* 0x000fe20000000200 */
[----:B------:R-:W-:Y:S02]  /*2270*/  MOV R33, R19 ;  /* 0x0000001300217202 */ /* 0x000fe40000000f00 */
[----:B------:R0:W1:Y:S01]  /*2280*/  MUFU.RSQ R18, R49 ;  /* 0x0000003100127308 */ /* 0x0000620000001400 */
[----:B------:R-:W-:Y:S01]  /*2290*/  IADD3 R2, PT, PT, R49, -0xd000000, RZ ;  /* 0xf300000031027810 */ /* 0x000fe20007ffe0ff */
[----:B------:R-:W-:-:S03]  /*22a0*/  FADD R47, |R46|, R47 ;  /* 0x0000002f2e2f7221 */ /* 0x000fc60000000200 */
[----:B------:R-:W-:-:S13]  /*22b0*/  ISETP.GT.U32.AND P0, PT, R2, 0x727fffff, PT ;  /* 0x727fffff0200780c */ /* 0x000fda0003f04070 */
[----:B01----:R-:W-:Y:S05]  /*22c0*/  @!P0 BRA `(.L_x_33) ;  /* 0x0000000000148947 */ /* 0x003fea0003800000 */
[----:B------:R-:W-:Y:S02]  /*22d0*/  MOV R2, R49 ;  /* 0x0000003100027202 */ /* 0x000fe40000000f00 */
[----:B------:R-:W-:-:S07]  /*22e0*/  MOV R18, 0x2300 ;  /* 0x0000230000127802 */ /* 0x000fce0000000f00 */
[----:B---3--:R-:W-:Y:S05]  /*22f0*/  CALL.REL.NOINC `($__internal_2_$__cuda_sm20_sqrt_rn_f32_slowpath) ;  /* 0x0000004800507944 */ /* 0x008fea0003c00000 */
[----:B------:R-:W-:Y:S01]  /*2300*/  MOV R2, R49 ;  /* 0x0000003100027202 */ /* 0x000fe20000000f00 */
[----:B------:R-:W-:Y:S06]  /*2310*/  BRA `(.L_x_34) ;  /* 0x0000000000107947 */ /* 0x000fec0003800000 */
.L_x_33:
[----:B------:R-:W-:Y:S01]  /*2320*/  FMUL.FTZ R2, R49, R18 ;  /* 0x0000001231027220 */ /* 0x000fe20000410000 */
[----:B------:R-:W-:-:S03]  /*2330*/  FMUL.FTZ R18, R18, 0.5 ;  /* 0x3f00000012127820 */ /* 0x000fc60000410000 */
[----:B------:R-:W-:-:S04]  /*2340*/  FFMA R3, -R2, R2, R49 ;  /* 0x0000000202037223 */ /* 0x000fc80000000131 */
[----:B------:R-:W-:-:S07]  /*2350*/  FFMA R2, R3, R18, R2 ;  /* 0x0000001203027223 */ /* 0x000fce0000000002 */
.L_x_34:
[----:B------:R-:W-:Y:S05]  /*2360*/  BSYNC.RECONVERGENT B0 ;  /* 0x0000000000007941 */ /* 0x000fea0003800200 */
.L_x_32:
        /* <DEDUP_REMOVED lines=11> */
[----:B---3--:R-:W-:Y:S05]  /*2420*/  CALL.REL.NOINC `($__internal_1_$__cuda_sm20_rcp_rn_f32_slowpath) ;  /* 0x0000004400307944 */ /* 0x008fea0003c00000 */
[----:B------:R-:W-:Y:S01]  /*2430*/  MOV R2, R19 ;  /* 0x0000001300027202 */ /* 0x000fe20000000f00 */
[----:B------:R-:W-:Y:S06]  /*2440*/  BRA `(.L_x_37) ;  /* 0x0000000000107947 */ /* 0x000fec0003800000 */
.L_x_36:
[----:B------:R-:W0:Y:S02]  /*2450*/  MUFU.RCP R2, R47 ;  /* 0x0000002f00027308 */ /* 0x000e240000001000 */
[----:B0-----:R-:W-:-:S04]  /*2460*/  FFMA R3, R47, R2, -1 ;  /* 0xbf8000002f037423 */ /* 0x001fc80000000002 */
[----:B------:R-:W-:-:S04]  /*2470*/  FADD.FTZ R3, -R3, -RZ ;  /* 0x800000ff03037221 */ /* 0x000fc80000010100 */
[----:B------:R-:W-:-:S07]  /*2480*/  FFMA R2, R2, R3, R2 ;  /* 0x0000000302027223 */ /* 0x000fce0000000002 */
.L_x_37:
[----:B------:R-:W-:Y:S05]  /*2490*/  BSYNC.RECONVERGENT B0 ;  /* 0x0000000000007941 */ /* 0x000fea0003800200 */
.L_x_35:
[----:B------:R-:W-:Y:S01]  /*24a0*/  FSEL R3, R2, RZ, P4 ;  /* 0x000000ff02037208 */ /* 0x000fe20002000000 */
[----:B------:R-:W-:Y:S01]  /*24b0*/  HFMA2 R47, -RZ, RZ, 28, 0 ;  /* 0x4f000000ff2f7431 */ /* 0x000fe200000001ff */
[----:B------:R-:W-:Y:S02]  /*24c0*/  MOV R48, 0xffffffff ;  /* 0xffffffff00307802 */ /* 0x000fe40000000f00 */
[----:B------:R-:W-:Y:S01]  /*24d0*/  MOV R49, RZ ;  /* 0x000000ff00317202 */ /* 0x000fe20000000f00 */
[-C--:B------:R-:W-:Y:S01]  /*24e0*/  FMUL R50, R44, R3.reuse ;  /* 0x000000032c327220 */ /* 0x080fe20000400000 */
[-C--:B------:R-:W-:Y:S01]  /*24f0*/  FMUL R51, R45, R3.reuse ;  /* 0x000000032d337220 */ /* 0x080fe20000400000 */
[----:B------:R-:W-:-:S07]  /*2500*/  FMUL R52, R46, R3 ;  /* 0x000000032e347220 */ /* 0x000fce0000400000 */
.L_x_44:
[----:B------:R-:W-:Y:S01]  /*2510*/  MOV R2, 0x4c ;  /* 0x0000004c00027802 */ /* 0x000fe20000000f00 */
[----:B------:R-:W-:Y:S04]  /*2520*/  BSSY.RECONVERGENT B4, `(.L_x_38) ;  /* 0x000008d000047945 */ /* 0x000fe80003800200 */
[----:B------:R-:W-:-:S04]  /*2530*/  IMAD R2, R49, 0x38, R2 ;  /* 0x0000003831027824 */ /* 0x000fc800078e0202 */
[----:B------:R-:W0:Y:S08]  /*2540*/  LDC R54, c[0x3][R2+0x4] ;  /* 0x00c0010002367b82 */ /* 0x000e300000000800 */
[----:B------:R-:W1:Y:S08]  /*2550*/  LDC R56, c[0x3][R2+0x10] ;  /* 0x00c0040002387b82 */ /* 0x000e700000000800 */
[----:B------:R-:W2:Y:S08]  /*2560*/  LDC R53, c[0x3][R2] ;  /* 0x00c0000002357b82 */ /* 0x000eb00000000800 */
[----:B------:R-:W4:Y:S01]  /*2570*/  LDC R55, c[0x3][R2+0xc] ;  /* 0x00c0030002377b82 */ /* 0x000f220000000800 */
[----:B0-----:R-:W-:-:S04]  /*2580*/  FADD R18, -R10, R54 ;  /* 0x000000360a127221 */ /* 0x001fc80000000100 */
[----:B------:R-:W-:-:S03]  /*2590*/  FMUL R19, R51, R18 ;  /* 0x0000001233137220 */ /* 0x000fc60000400000 */
[----:B------:R-:W0:Y:S01]  /*25a0*/  LDC R57, c[0x3][R2+0x8] ;  /* 0x00c0020002397b82 */ /* 0x000e220000000800 */
[----:B-1----:R-:W-:-:S04]  /*25b0*/  FADD R20, -R10, R56 ;  /* 0x000000380a147221 */ /* 0x002fc80000000100 */
[----:B------:R-:W-:-:S03]  /*25c0*/  FMUL R20, R51, R20 ;  /* 0x0000001433147220 */ /* 0x000fc60000400000 */
[----:B------:R-:W1:Y:S01]  /*25d0*/  LDC R58, c[0x3][R2+0x14] ;  /* 0x00c00500023a7b82 */ /* 0x000e620000000800 */
[----:B--2---:R-:W-:-:S04]  /*25e0*/  FADD R3, -R11, R53 ;  /* 0x000000350b037221 */ /* 0x004fc80000000100 */
[C---:B------:R-:W-:Y:S01]  /*25f0*/  FFMA R19, R50.reuse, R3, R19 ;  /* 0x0000000332137223 */ /* 0x040fe20000000013 */
[----:B----4-:R-:W-:Y:S02]  /*2600*/  FADD R59, -R11, R55 ;  /* 0x000000370b3b7221 */ /* 0x010fe40000000100 */
[----:B------:R2:W4:Y:S02]  /*2610*/  LDC R60, c[0x3][R2+0x1c] ;  /* 0x00c00700023c7b82 */ /* 0x0005240000000800 */
[----:B------:R-:W-:Y:S01]  /*2620*/  FFMA R20, R50, R59, R20 ;  /* 0x0000003b32147223 */ /* 0x000fe20000000014 */
[----:B0-----:R-:W-:-:S05]  /*2630*/  FADD R3, -R9, R57 ;  /* 0x0000003909037221 */ /* 0x001fca0000000100 */
[----:B------:R2:W0:Y:S01]  /*2640*/  LDC R59, c[0x3][R2+0x18] ;  /* 0x00c00600023b7b82 */ /* 0x0004220000000800 */
[----:B------:R-:W-:Y:S01]  /*2650*/  FFMA R3, R52, R3, R19 ;  /* 0x0000000334037223 */ /* 0x000fe20000000013 */
[----:B-1----:R-:W-:-:S03]  /*2660*/  FADD R61, -R9, R58 ;  /* 0x0000003a093d7221 */ /* 0x002fc60000000100 */
[----:B------:R-:W-:-:S03]  /*2670*/  FFMA R66, -R50, R3, R53 ;  /* 0x0000000332427223 */ /* 0x000fc60000000135 */
[----:B------:R2:W1:Y:S01]  /*2680*/  LDC R62, c[0x3][R2+0x20] ;  /* 0x00c00800023e7b82 */ /* 0x0004620000000800 */
[----:B------:R-:W-:Y:S01]  /*2690*/  FFMA R19, -R51, R3, R54 ;  /* 0x0000000333137223 */ /* 0x000fe20000000136 */
[C---:B------:R-:W-:Y:S01]  /*26a0*/  FFMA R61, R52.reuse, R61, R20 ;  /* 0x0000003d343d7223 */ /* 0x040fe20000000014 */
[----:B------:R-:W-:Y:S01]  /*26b0*/  FFMA R20, -R52, R3, R57 ;  /* 0x0000000334147223 */ /* 0x000fe20000000139 */
[----:B------:R-:W-:Y:S01]  /*26c0*/  FADD R3, -R11, R66 ;  /* 0x000000420b037221 */ /* 0x000fe20000000100 */
[----:B------:R-:W-:Y:S01]  /*26d0*/  FADD R18, -R10, R19 ;  /* 0x000000130a127221 */ /* 0x000fe20000000100 */
[-C--:B------:R-:W-:Y:S01]  /*26e0*/  FFMA R64, -R52, R61.reuse, R58 ;  /* 0x0000003d34407223 */ /* 0x080fe2000000013a */
[-C--:B------:R-:W-:Y:S01]  /*26f0*/  FFMA R63, -R50, R61.reuse, R55 ;  /* 0x0000003d323f7223 */ /* 0x080fe20000000137 */
[----:B------:R-:W-:Y:S01]  /*2700*/  FFMA R61, -R51, R61, R56 ;  /* 0x0000003d333d7223 */ /* 0x000fe20000000138 */
[C---:B------:R-:W-:Y:S01]  /*2710*/  FADD R20, -R9.reuse, R20 ;  /* 0x0000001409147221 */ /* 0x040fe20000000100 */
[----:B------:R-:W-:Y:S01]  /*2720*/  FADD R64, -R9, R64 ;  /* 0x0000004009407221 */ /* 0x000fe20000000100 */
[----:B------:R-:W-:Y:S01]  /*2730*/  FADD R65, -R11, R63 ;  /* 0x0000003f0b417221 */ /* 0x000fe20000000100 */
[----:B------:R-:W-:-:S02]  /*2740*/  FADD R67, -R10, R61 ;  /* 0x0000003d0a437221 */ /* 0x000fc40000000100 */
[-C--:B------:R-:W-:Y:S02]  /*2750*/  FMUL R71, R3, R64.reuse ;  /* 0x0000004003477220 */ /* 0x080fe40000400000 */
[C---:B------:R-:W-:Y:S02]  /*2760*/  FMUL R69, R20.reuse, R67 ;  /* 0x0000004314457220 */ /* 0x040fe40000400000 */
[----:B--2---:R-:W-:Y:S02]  /*2770*/  FFMA R2, R20, R65, -R71 ;  /* 0x0000004114027223 */ /* 0x004fe40000000847 */
[----:B------:R-:W-:Y:S02]  /*2780*/  FFMA R69, R18, R64, -R69 ;  /* 0x0000004012457223 */ /* 0x000fe40000000845 */
[----:B------:R-:W-:Y:S01]  /*2790*/  FMUL R71, R51, R2 ;  /* 0x0000000233477220 */ /* 0x000fe20000400000 */
[----:B----4-:R-:W-:-:S03]  /*27a0*/  FADD R2, -R10, R60 ;  /* 0x0000003c0a027221 */ /* 0x010fc60000000100 */
[----:B------:R-:W-:Y:S01]  /*27b0*/  FFMA R73, R50, R69, R71 ;  /* 0x0000004532497223 */ /* 0x000fe20000000047 */
[----:B------:R-:W-:Y:S01]  /*27c0*/  FMUL R71, R51, R2 ;  /* 0x0000000233477220 */ /* 0x000fe20000400000 */
[----:B0-----:R-:W-:Y:S01]  /*27d0*/  FADD R69, -R11, R59 ;  /* 0x0000003b0b457221 */ /* 0x001fe20000000100 */
[----:B------:R-:W-:-:S03]  /*27e0*/  FMUL R2, R18, R65 ;  /* 0x0000004112027220 */ /* 0x000fc60000400000 */
[----:B------:R-:W-:Y:S01]  /*27f0*/  FFMA R71, R50, R69, R71 ;  /* 0x0000004532477223 */ /* 0x000fe20000000047 */
[----:B-1----:R-:W-:Y:S01]  /*2800*/  FADD R69, -R9, R62 ;  /* 0x0000003e09457221 */ /* 0x002fe20000000100 */
[----:B------:R-:W-:-:S03]  /*2810*/  FFMA R2, R3, R67, -R2 ;  /* 0x0000004303027223 */ /* 0x000fc60000000802 */
[C---:B------:R-:W-:Y:S01]  /*2820*/  FFMA R71, R52.reuse, R69, R71 ;  /* 0x0000004534477223 */ /* 0x040fe20000000047 */
[----:B------:R-:W-:-:S03]  /*2830*/  FFMA R69, R52, R2, R73 ;  /* 0x0000000234457223 */ /* 0x000fc60000000049 */
[-C--:B------:R-:W-:Y:S01]  /*2840*/  FFMA R70, -R52, R71.reuse, R62 ;  /* 0x0000004734467223 */ /* 0x080fe2000000013e */
[-C--:B------:R-:W-:Y:S01]  /*2850*/  FFMA R2, -R51, R71.reuse, R60 ;  /* 0x0000004733027223 */ /* 0x080fe2000000013c */
[----:B------:R-:W-:Y:S02]  /*2860*/  FFMA R68, -R50, R71, R59 ;  /* 0x0000004732447223 */ /* 0x000fe4000000013b */
[----:B------:R-:W-:Y:S01]  /*2870*/  FADD R70, -R9, R70 ;  /* 0x0000004609467221 */ /* 0x000fe20000000100 */
[----:B------:R-:W-:Y:S01]  /*2880*/  FADD R71, -R10, R2 ;  /* 0x000000020a477221 */ /* 0x000fe20000000100 */
[----:B------:R-:W-:Y:S02]  /*2890*/  FADD R73, -R11, R68 ;  /* 0x000000440b497221 */ /* 0x000fe40000000100 */
[----:B------:R-:W-:Y:S01]  /*28a0*/  FMUL R75, R65, R70 ;  /* 0x00000046414b7220 */ /* 0x000fe20000400000 */
[----:B------:R-:W-:-:S03]  /*28b0*/  FMUL R72, R64, R71 ;  /* 0x0000004740487220 */ /* 0x000fc60000400000 */
[-C--:B------:R-:W-:Y:S01]  /*28c0*/  FFMA R64, R64, R73.reuse, -R75 ;  /* 0x0000004940407223 */ /* 0x080fe2000000084b */
[C---:B------:R-:W-:Y:S01]  /*28d0*/  FFMA R75, R67.reuse, R70, -R72 ;  /* 0x00000046434b7223 */ /* 0x040fe20000000848 */
[----:B------:R-:W-:Y:S02]  /*28e0*/  FMUL R72, R67, R73 ;  /* 0x0000004943487220 */ /* 0x000fe40000400000 */
[----:B------:R-:W-:Y:S02]  /*28f0*/  FMUL R67, R51, R64 ;  /* 0x0000004033437220 */ /* 0x000fe40000400000 */
[----:B------:R-:W-:Y:S02]  /*2900*/  FFMA R65, R65, R71, -R72 ;  /* 0x0000004741417223 */ /* 0x000fe40000000848 */
[----:B------:R-:W-:Y:S01]  /*2910*/  FFMA R75, R50, R75, R67 ;  /* 0x0000004b324b7223 */ /* 0x000fe20000000043 */
[----:B------:R-:W-:-:S03]  /*2920*/  FMUL R67, R18, R70 ;  /* 0x0000004612437220 */ /* 0x000fc60000400000 */
[----:B------:R-:W-:Y:S01]  /*2930*/  FFMA R65, R52, R65, R75 ;  /* 0x0000004134417223 */ /* 0x000fe2000000004b */
[C---:B------:R-:W-:Y:S01]  /*2940*/  FFMA R67, R20.reuse, R71, -R67 ;  /* 0x0000004714437223 */ /* 0x040fe20000000843 */
[----:B------:R-:W-:Y:S01]  /*2950*/  FMUL R20, R20, R73 ;  /* 0x0000004914147220 */ /* 0x000fe20000400000 */
[----:B------:R-:W-:Y:S02]  /*2960*/  FMUL R71, R3, R71 ;  /* 0x0000004703477220 */ /* 0x000fe40000400000 */
[----:B------:R-:W-:Y:S01]  /*2970*/  FSETP.GT.AND P0, PT, R65, RZ, PT ;  /* 0x000000ff4100720b */ /* 0x000fe20003f04000 */
[----:B------:R-:W-:Y:S01]  /*2980*/  FFMA R20, R3, R70, -R20 ;  /* 0x0000004603147223 */ /* 0x000fe20000000814 */
[----:B------:R-:W-:Y:S01]  /*2990*/  FFMA R71, R18, R73, -R71 ;  /* 0x0000004912477223 */ /* 0x000fe20000000847 */
[----:B------:R-:W-:Y:S02]  /*29a0*/  FSETP.GEU.AND P2, PT, R65, RZ, PT ;  /* 0x000000ff4100720b */ /* 0x000fe40003f4e000 */
[----:B------:R-:W-:Y:S01]  /*29b0*/  FMUL R3, R51, R20 ;  /* 0x0000001433037220 */ /* 0x000fe20000400000 */
[----:B------:R-:W-:-:S02]  /*29c0*/  FSETP.GT.AND P0, PT, R69, RZ, P0 ;  /* 0x000000ff4500720b */ /* 0x000fc40000704000 */
[----:B------:R-:W-:Y:S01]  /*29d0*/  FSETP.GEU.OR P2, PT, R69, RZ, P2 ;  /* 0x000000ff4500720b */ /* 0x000fe2000174e400 */
[----:B------:R-:W-:-:S04]  /*29e0*/  FFMA R3, R50, R67, R3 ;  /* 0x0000004332037223 */ /* 0x000fc80000000003 */
[----:B------:R-:W-:-:S05]  /*29f0*/  FFMA R3, R52, R71, R3 ;  /* 0x0000004734037223 */ /* 0x000fca0000000003 */
[C---:B------:R-:W-:Y:S02]  /*2a00*/  FSETP.GT.AND P0, PT, R3.reuse, RZ, P0 ;  /* 0x000000ff0300720b */ /* 0x040fe40000704000 */
[----:B------:R-:W-:-:S13]  /*2a10*/  FSETP.GEU.OR P2, PT, R3, RZ, P2 ;  /* 0x000000ff0300720b */ /* 0x000fda000174e400 */
[----:B------:R-:W-:Y:S05]  /*2a20*/  @P2 BRA !P0, `(.L_x_39) ;  /* 0x0000000000f02947 */ /* 0x000fea0004000000 */
[C---:B------:R-:W-:Y:S01]  /*2a30*/  FADD R61, -R19.reuse, R61 ;  /* 0x0000003d133d7221 */ /* 0x040fe20000000100 */
[C---:B------:R-:W-:Y:S01]  /*2a40*/  FADD R68, -R66.reuse, R68 ;  /* 0x0000004442447221 */ /* 0x040fe20000000100 */
[----:B------:R-:W-:Y:S01]  /*2a50*/  FADD R63, -R66, R63 ;  /* 0x0000003f423f7221 */ /* 0x000fe20000000100 */
[----:B------:R-:W-:Y:S01]  /*2a60*/  FADD R2, -R19, R2 ;  /* 0x0000000213027221 */ /* 0x000fe20000000100 */
[----:B------:R-:W-:Y:S01]  /*2a70*/  FADD R64, R10, -R19 ;  /* 0x800000130a407221 */ /* 0x000fe20000000000 */
[----:B------:R-:W-:Y:S01]  /*2a80*/  FMUL R18, R61, R68 ;  /* 0x000000443d127220 */ /* 0x000fe20000400000 */
[----:B------:R-:W-:Y:S01]  /*2a90*/  FADD R66, R11, -R66 ;  /* 0x800000420b427221 */ /* 0x000fe20000000000 */
        /* <DEDUP_REMOVED lines=15> */
.L_x_41:
[----:B------:R-:W-:Y:S05]  /*2b90*/  BSYNC.RECONVERGENT B5 ;  /* 0x0000000000057941 */ /* 0x000fea0003800200 */
.L_x_40:
        /* <DEDUP_REMOVED lines=14> */
.L_x_43:
[----:B------:R-:W-:Y:S05]  /*2c80*/  BSYNC.RECONVERGENT B5 ;  /* 0x0000000000057941 */ /* 0x000fea0003800200 */
.L_x_42:
        /* <DEDUP_REMOVED lines=11> */
[----:B------:R-:W-:Y:S01]  /*2d40*/  FADD R20, -R10, R19 ;  /* 0x000000130a147221 */ /* 0x000fe20000000100 */
[----:B------:R-:W-:Y:S01]  /*2d50*/  FFMA R58, R3, R2, R58 ;  /* 0x00000002033a7223 */ /* 0x000fe2000000003a */
[----:B------:R-:W-:Y:S02]  /*2d60*/  FADD R3, -R11, R18 ;  /* 0x000000120b037221 */ /* 0x000fe40000000100 */
[----:B------:R-:W-:Y:S01]  /*2d70*/  FMUL R53, R51, R20 ;  /* 0x0000001433357220 */ /* 0x000fe20000400000 */
[----:B------:R-:W-:-:S03]  /*2d80*/  FADD R19, -R9, R58 ;  /* 0x0000003a09137221 */ /* 0x000fc60000000100 */
[----:B------:R-:W-:-:S04]  /*2d90*/  FFMA R3, R50, R3, R53 ;  /* 0x0000000332037223 */ /* 0x000fc80000000035 */
[----:B------:R-:W-:-:S05]  /*2da0*/  FFMA R2, R52, R19, R3 ;  /* 0x0000001334027223 */ /* 0x000fca0000000003 */
[----:B------:R-:W-:-:S04]  /*2db0*/  FSETP.GEU.AND P0, PT, R2, R47, PT ;  /* 0x0000002f0200720b */ /* 0x000fc80003f0e000 */
[----:B------:R-:W-:-:S04]  /*2dc0*/  FSETP.GT.AND P0, PT, R2, RZ, !P0 ;  /* 0x000000ff0200720b */ /* 0x000fc80004704000 */
[----:B------:R-:W-:Y:S02]  /*2dd0*/  FSEL R47, R2, R47, P0 ;  /* 0x0000002f022f7208 */ /* 0x000fe40000000000 */
[----:B------:R-:W-:-:S07]  /*2de0*/  SEL R48, R49, R48, P0 ;  /* 0x0000003031307207 */ /* 0x000fce0000000000 */
.L_x_39:
[----:B------:R-:W-:Y:S05]  /*2df0*/  BSYNC.RECONVERGENT B4 ;  /* 0x0000000000047941 */ /* 0x000fea0003800200 */
.L_x_38:
[----:B------:R-:W-:-:S04]  /*2e00*/  IADD3 R49, PT, PT, R49, 0x1, RZ ;  /* 0x0000000131317810 */ /* 0x000fc80007ffe0ff */
[----:B------:R-:W-:-:S13]  /*2e10*/  ISETP.NE.AND P0, PT, R49, 0x20, PT ;  /* 0x000000203100780c */ /* 0x000fda0003f05270 */
[----:B------:R-:W-:Y:S05]  /*2e20*/  @P0 BRA `(.L_x_44) ;  /* 0xfffffff400b80947 */ /* 0x000fea000383ffff */
[----:B------:R-:W-:Y:S01]  /*2e30*/  ISETP.NE.AND P0, PT, R48, R21, PT ;  /* 0x000000153000720c */ /* 0x000fe20003f05270 */
[----:B------:R-:W-:Y:S01]  /*2e40*/  HFMA2 R47, -RZ, RZ, 0, 4.5299530029296875e-06 ;  /* 0x0000004cff2f7431 */ /* 0x000fe200000001ff */
[----:B------:R-:W-:Y:S04]  /*2e50*/  BSSY.RECONVERGENT B4, `(.L_x_45) ;  /* 0x000005c000047945 */ /* 0x000fe80003800200 */
[----:B------:R-:W-:-:S07]  /*2e60*/  IMAD R47, R8, 0x38, R47 ;  /* 0x00000038082f7824 */ /* 0x000fce00078e022f */
[----:B------:R-:W-:Y:S05]  /*2e70*/  @P0 BRA `(.L_x_46) ;  /* 0x0000000400640947 */ /* 0x000fea0003800000 */
[----:B------:R-:W0:Y:S01]  /*2e80*/  LDC R18, c[0x3][R47+0x28] ;  /* 0x00c00a002f127b82 */ /* 0x000e220000000800 */
[----:B------:R-:W1:Y:S01]  /*2e90*/  LDCU UR5, c[0x3][0x48] ;  /* 0x00c00900ff0577ac */ /* 0x000e620008000800 */
[----:B------:R-:W-:Y:S01]  /*2ea0*/  FMUL R3, R45, R45 ;  /* 0x0000002d2d037220 */ /* 0x000fe20000400000 */
[----:B------:R-:W-:Y:S03]  /*2eb0*/  BSSY.RECONVERGENT B5, `(.L_x_47) ;  /* 0x000001d000057945 */ /* 0x000fe60003800200 */
[----:B------:R-:W-:Y:S02]  /*2ec0*/  FFMA R3, R44, R44, R3 ;  /* 0x0000002c2c037223 */ /* 0x000fe40000000003 */
[----:B------:R-:W2:Y:S02]  /*2ed0*/  LDC R19, c[0x3][R47+0x24] ;  /* 0x00c009002f137b82 */ /* 0x000ea40000000800 */
[----:B------:R-:W-:-:S04]  /*2ee0*/  FFMA R3, R46, R46, R3 ;  /* 0x0000002e2e037223 */ /* 0x000fc80000000003 */
[----:B------:R-:W4:Y:S02]  /*2ef0*/  MUFU.RCP R48, R3 ;  /* 0x0000000300307308 */ /* 0x000f240000001000 */
[----:B------:R-:W5:Y:S08]  /*2f00*/  LDC R21, c[0x3][R47+0x2c] ;  /* 0x00c00b002f157b82 */ /* 0x000f700000000800 */
[----:B------:R-:W1:Y:S08]  /*2f10*/  LDC R2, c[0x3][R47+0x34] ;  /* 0x00c00d002f027b82 */ /* 0x000e700000000800 */
[----:B------:R-:W3:Y:S08]  /*2f20*/  LDC R20, c[0x3][R23+0x28] ;  /* 0x00c00a0017147b82 */ /* 0x000ef00000000800 */
[----:B------:R-:W4:Y:S08]  /*2f30*/  LDC R51, c[0x3][R23+0x24] ;  /* 0x00c0090017337b82 */ /* 0x000f300000000800 */
[----:B------:R-:W1:Y:S01]  /*2f40*/  LDC R53, c[0x3][R23+0x2c] ;  /* 0x00c00b0017357b82 */ /* 0x000e620000000800 */
[C---:B0-----:R-:W-:Y:S01]  /*2f50*/  FMUL R49, R45.reuse, R18 ;  /* 0x000000122d317220 */ /* 0x041fe20000400000 */
[----:B---3--:R-:W-:-:S03]  /*2f60*/  FMUL R20, R45, R20 ;  /* 0x000000142d147220 */ /* 0x008fc60000400000 */
[C---:B--2---:R-:W-:Y:S01]  /*2f70*/  FFMA R19, R44.reuse, R19, R49 ;  /* 0x000000132c137223 */ /* 0x044fe20000000031 */
[----:B----4-:R-:W-:-:S03]  /*2f80*/  FFMA R20, R44, R51, R20 ;  /* 0x000000332c147223 */ /* 0x010fc60000000014 */
[----:B-----5:R-:W-:Y:S01]  /*2f90*/  FFMA R19, R46, R21, R19 ;  /* 0x000000152e137223 */ /* 0x020fe20000000013 */
[----:B-1----:R-:W-:Y:S01]  /*2fa0*/  FMUL R2, R2, UR5 ;  /* 0x0000000502027c20 */ /* 0x002fe20008400000 */
[----:B------:R-:W-:-:S03]  /*2fb0*/  FFMA R53, R46, R53, R20 ;  /* 0x000000352e357223 */ /* 0x000fc60000000014 */
[----:B------:R-:W-:Y:S01]  /*2fc0*/  FMUL R2, R2, R19 ;  /* 0x0000001302027220 */ /* 0x000fe20000400000 */
[----:B------:R-:W-:-:S03]  /*2fd0*/  FFMA R19, -R3, R48, 1 ;  /* 0x3f80000003137423 */ /* 0x000fc60000000130 */
[----:B------:R-:W-:Y:S01]  /*2fe0*/  FMUL R2, R2, R53 ;  /* 0x0000003502027220 */ /* 0x000fe20000400000 */
[----:B------:R-:W-:-:S03]  /*2ff0*/  FFMA R19, R48, R19, R48 ;  /* 0x0000001330137223 */ /* 0x000fc60000000030 */
[----:B------:R-:W0:Y:S01]  /*3000*/  FCHK P0, R2, R3 ;  /* 0x0000000302007302 */ /* 0x000e220000000000 */
[----:B------:R-:W-:-:S04]  /*3010*/  FFMA R18, R2, R19, RZ ;  /* 0x0000001302127223 */ /* 0x000fc800000000ff */
[----:B------:R-:W-:-:S04]  /*3020*/  FFMA R20, -R3, R18, R2 ;  /* 0x0000001203147223 */ /* 0x000fc80000000102 */
[----:B------:R-:W-:Y:S01]  /*3030*/  FFMA R18, R19, R20, R18 ;  /* 0x0000001413127223 */ /* 0x000fe20000000012 */
[----:B0-----:R-:W-:Y:S06]  /*3040*/  @!P0 BRA `(.L_x_48) ;  /* 0x00000000000c8947 */ /* 0x001fec0003800000 */
[----:B------:R-:W-:-:S07]  /*3050*/  MOV R18, 0x3070 ;  /* 0x0000307000127802 */ /* 0x000fce0000000f00 */
[----:B------:R-:W-:Y:S05]  /*3060*/  CALL.REL.NOINC `($__internal_3_$__cuda_sm3x_div_rn_noftz_f32_slowpath) ;  /* 0x0000003c004c7944 */ /* 0x000fea0003c00000 */
[----:B------:R-:W-:-:S07]  /*3070*/  MOV R18, R2 ;  /* 0x0000000200127202 */ /* 0x000fce0000000f00 */
.L_x_48:
[----:B------:R-:W-:Y:S05]  /*3080*/  BSYNC.RECONVERGENT B5 ;  /* 0x0000000000057941 */ /* 0x000fea0003800200 */
.L_x_47:
[----:B------:R-:W0:Y:S01]  /*3090*/  MUFU.RCP R2, R3 ;  /* 0x0000000300027308 */ /* 0x000e220000001000 */
[----:B------:R-:W-:Y:S07]  /*30a0*/  BSSY.RECONVERGENT B5, `(.L_x_49) ;  /* 0x000000c000057945 */ /* 0x000fee0003800200 */
        /* <DEDUP_REMOVED lines=10> */
[----:B------:R-:W-:-:S07]  /*3150*/  MOV R19, R2 ;  /* 0x0000000200137202 */ /* 0x000fce0000000f00 */
.L_x_50:
[----:B------:R-:W-:Y:S05]  /*3160*/  BSYNC.RECONVERGENT B5 ;  /* 0x0000000000057941 */ /* 0x000fea0003800200 */
.L_x_49:
[----:B------:R-:W-:Y:S01]  /*3170*/  FMUL R3, R28, R27 ;  /* 0x0000001b1c037220 */ /* 0x000fe20000400000 */
[----:B------:R-:W-:Y:S01]  /*3180*/  FMUL R21, R24, R29 ;  /* 0x0000001d18157220 */ /* 0x000fe20000400000 */
[C---:B------:R-:W-:Y:S02]  /*3190*/  FMUL R23, R26.reuse, R25 ;  /* 0x000000191a177220 */ /* 0x040fe40000400000 */
[----:B------:R-:W-:Y:S01]  /*31a0*/  FFMA R3, R26, R29, -R3 ;  /* 0x0000001d1a037223 */ /* 0x000fe20000000803 */
[----:B------:R-:W-:Y:S01]  /*31b0*/  FFMA R28, R28, R25, -R21 ;  /* 0x000000191c1c7223 */ /* 0x000fe20000000815 */
[----:B------:R-:W-:-:S04]  /*31c0*/  FFMA R23, R24, R27, -R23 ;  /* 0x0000001b18177223 */ /* 0x000fc80000000817 */
[----:B------:R-:W-:-:S04]  /*31d0*/  FMNMX R2, |R3|, |R28|, !PT ;  /* 0x4000001c03027209 */ /* 0x000fc80007800200 */
[CC--:B------:R-:W-:Y:S02]  /*31e0*/  FMNMX R20, |R23|.reuse, R2.reuse, !PT ;  /* 0x0000000217147209 */ /* 0x0c0fe40007800200 */
[----:B------:R-:W-:Y:S02]  /*31f0*/  FMNMX R18, |R23|, R2, PT ;  /* 0x0000000217127209 */ /* 0x000fe40003800200 */
[----:B------:R-:W-:Y:S02]  /*3200*/  LOP3.LUT R24, R20, 0xfe000000, RZ, 0xc0, !PT ;  /* 0xfe00000014187812 */ /* 0x000fe400078ec0ff */
[C---:B------:R-:W-:Y:S01]  /*3210*/  FMNMX R2, |R3|.reuse, |R28|, PT ;  /* 0x4000001c03027209 */ /* 0x040fe20003800200 */
[----:B------:R-:W-:Y:S01]  /*3220*/  FADD R28, |R3|, |R28| ;  /* 0x4000001c031c7221 */ /* 0x000fe20000000200 */
[----:B------:R-:W-:-:S03]  /*3230*/  LOP3.LUT R21, R24, 0x7e800000, RZ, 0x3c, !PT ;  /* 0x7e80000018157812 */ /* 0x000fc600078e3cff */
[----:B------:R-:W-:Y:S02]  /*3240*/  FADD R23, |R23|, R28 ;  /* 0x0000001c17177221 */ /* 0x000fe40000000200 */
[-C--:B------:R-:W-:Y:S01]  /*3250*/  FMUL R18, R18, R21.reuse ;  /* 0x0000001512127220 */ /* 0x080fe20000400000 */
[-C--:B------:R-:W-:Y:S01]  /*3260*/  FMUL R2, R2, R21.reuse ;  /* 0x0000001502027220 */ /* 0x080fe20000400000 */
[----:B------:R-:W-:Y:S02]  /*3270*/  FMUL R21, R20, R21 ;  /* 0x0000001514157220 */ /* 0x000fe40000400000 */
[----:B------:R-:W-:-:S04]  /*3280*/  FMUL R25, R18, R18 ;  /* 0x0000001212197220 */ /* 0x000fc80000400000 */
[----:B------:R-:W-:-:S04]  /*3290*/  FFMA R2, R2, R2, R25 ;  /* 0x0000000202027223 */ /* 0x000fc80000000019 */
[----:B------:R-:W-:-:S04]  /*32a0*/  FFMA R21, R21, R21, R2 ;  /* 0x0000001515157223 */ /* 0x000fc80000000002 */
[----:B------:R0:W1:Y:S01]  /*32b0*/  MUFU.RSQ R18, R21 ;  /* 0x0000001500127308 */ /* 0x0000620000001400 */
[----:B------:R-:W-:-:S04]  /*32c0*/  IADD3 R2, PT, PT, R21, -0xd000000, RZ ;  /* 0xf300000015027810 */ /* 0x000fc80007ffe0ff */
[----:B------:R-:W-:-:S13]  /*32d0*/  ISETP.GT.U32.AND P0, PT, R2, 0x727fffff, PT ;  /* 0x727fffff0200780c */ /* 0x000fda0003f04070 */
[----:B01----:R-:W-:Y:S05]  /*32e0*/  @!P0 BRA `(.L_x_51) ;  /* 0x00000000001c8947 */ /* 0x003fea0003800000 */
[----:B------:R-:W-:Y:S01]  /*32f0*/  BSSY.RECONVERGENT B0, `(.L_x_52) ;  /* 0x0000004000007945 */ /* 0x000fe20003800200 */
[----:B------:R-:W-:Y:S02]  /*3300*/  MOV R2, R21 ;  /* 0x0000001500027202 */ /* 0x000fe40000000f00 */
[----:B------:R-:W-:-:S07]  /*3310*/  MOV R18, 0x3330 ;  /* 0x0000333000127802 */ /* 0x000fce0000000f00 */
[----:B------:R-:W-:Y:S05]  /*3320*/  CALL.REL.NOINC `($__internal_2_$__cuda_sm20_sqrt_rn_f32_slowpath) ;  /* 0x0000003800447944 */ /* 0x000fea0003c00000 */
[----:B------:R-:W-:Y:S05]  /*3330*/  BSYNC.RECONVERGENT B0 ;  /* 0x0000000000007941 */ /* 0x000fea0003800200 */
.L_x_52:
[----:B------:R-:W-:Y:S01]  /*3340*/  MOV R2, R49 ;  /* 0x0000003100027202 */ /* 0x000fe20000000f00 */
[----:B------:R-:W-:Y:S06]  /*3350*/  BRA `(.L_x_53) ;  /* 0x0000000000107947 */ /* 0x000fec0003800000 */
.L_x_51:
[----:B------:R-:W-:Y:S01]  /*3360*/  FMUL.FTZ R2, R21, R18 ;  /* 0x0000001215027220 */ /* 0x000fe20000410000 */
[----:B------:R-:W-:-:S03]  /*3370*/  FMUL.FTZ R18, R18, 0.5 ;  /* 0x3f00000012127820 */ /* 0x000fc60000410000 */
[----:B------:R-:W-:-:S04]  /*3380*/  FFMA R3, -R2, R2, R21 ;  /* 0x0000000202037223 */ /* 0x000fc80000000115 */
[----:B------:R-:W-:-:S07]  /*3390*/  FFMA R2, R3, R18, R2 ;  /* 0x0000001203027223 */ /* 0x000fce0000000002 */
.L_x_53:
[----:B------:R-:W-:Y:S02]  /*33a0*/  FSETP.GT.AND P0, PT, R23, R20, PT ;  /* 0x000000141700720b */ /* 0x000fe40003f04000 */
[----:B------:R-:W-:-:S11]  /*33b0*/  LOP3.LUT R3, R24, 0x800000, RZ, 0xfc, !PT ;  /* 0x0080000018037812 */ /* 0x000fd600078efcff */
[----:B------:R-:W-:Y:S01]  /*33c0*/  @P0 FMUL R23, R3, R2 ;  /* 0x0000000203170220 */ /* 0x000fe20000400000 */
[----:B------:R-:W-:-:S03]  /*33d0*/  FSETP.NEU.AND P0, PT, R20, +INF , PT ;  /* 0x7f8000001400780b */ /* 0x000fc60003f0d000 */
[----:B------:R-:W-:-:S05]  /*33e0*/  FMUL R23, R23, 0.5 ;  /* 0x3f00000017177820 */ /* 0x000fca0000400000 */
[----:B------:R-:W-:-:S05]  /*33f0*/  FSEL R23, R23, +INF , P0 ;  /* 0x7f80000017177808 */ /* 0x000fca0000000000 */
[----:B------:R-:W-:-:S07]  /*3400*/  FFMA R14, R23, -R19, R14 ;  /* 0x80000013170e7223 */ /* 0x000fce000000000e */
.L_x_46:
[----:B------:R-:W-:Y:S05]  /*3410*/  BSYNC.RECONVERGENT B4 ;  /* 0x0000000000047941 */ /* 0x000fea0003800200 */
.L_x_45:
[----:B------:R-:W-:Y:S01]  /*3420*/  HFMA2 R21, -RZ, RZ, 0, 5.9604644775390625e-08 ;  /* 0x00000001ff157431 */ /* 0x000fe200000001ff */
[----:B------:R-:W-:Y:S01]  /*3430*/  PLOP3.LUT P0, PT, PT, PT, PT, 0x8, 0x80 ;  /* 0x000000000080781c */ /* 0x000fe20003f0e170 */
[----:B------:R-:W-:-:S12]  /*3440*/  @P1 BRA `(.L_x_54) ;  /* 0xffffffe800681947 */ /* 0x000fd8000383ffff */
[----:B------:R-:W-:Y:S01]  /*3450*/  SHF.R.U32.HI R2, RZ, 0x2, R35 ;  /* 0x00000002ff027819 */ /* 0x000fe20000011623 */
[----:B------:R-:W-:Y:S01]  /*3460*/  UMOV UR8, 0xcccccccd ;  /* 0xcccccccd00087882 */ /* 0x000fe20000000000 */
[----:B------:R-:W-:Y:S01]  /*3470*/  SHF.L.U32 R3, R33, 0x4, RZ ;  /* 0x0000000421037819 */ /* 0x000fe200000006ff */
[----:B------:R-:W-:Y:S01]  /*3480*/  UMOV UR9, 0x3feccccc ;  /* 0x3feccccc00097882 */ /* 0x000fe20000000000 */
[----:B------:R-:W-:Y:S02]  /*3490*/  LOP3.LUT R2, R2, R35, RZ, 0x3c, !PT ;  /* 0x0000002302027212 */ /* 0x000fe400078e3cff */
[----:B------:R-:W-:Y:S02]  /*34a0*/  IADD3 R22, PT, PT, R34, 0x1ba6d9, RZ ;  /* 0x001ba6d922167810 */ /* 0x000fe40007ffe0ff */
[----:B------:R-:W-:Y:S02]  /*34b0*/  SHF.L.U32 R18, R2, 0x1, RZ ;  /* 0x0000000102127819 */ /* 0x000fe400000006ff */
[----:B------:R-:W-:-:S02]  /*34c0*/  MOV R27, 0x2f800000 ;  /* 0x2f800000001b7802 */ /* 0x000fc40000000f00 */
[----:B------:R-:W-:Y:S02]  /*34d0*/  LOP3.LUT R18, R2, R18, R3, 0x96, !PT ;  /* 0x0000001202127212 */ /* 0x000fe400078e9603 */
[----:B------:R-:W-:Y:S02]  /*34e0*/  MOV R19, R32 ;  /* 0x0000002000137202 */ /* 0x000fe40000000f00 */
[----:B------:R-:W-:Y:S02]  /*34f0*/  LOP3.LUT R21, R18, R33, RZ, 0x3c, !PT ;  /* 0x0000002112157212 */ /* 0x000fe400078e3cff */
[----:B------:R-:W-:Y:S02]  /*3500*/  MOV R18, R31 ;  /* 0x0000001f00127202 */ /* 0x000fe40000000f00 */
[----:B------:R-:W-:Y:S02]  /*3510*/  IADD3 R2, PT, PT, R21, R22, RZ ;  /* 0x0000001615027210 */ /* 0x000fe40007ffe0ff */
[----:B------:R-:W-:Y:S01]  /*3520*/  MOV R29, R30 ;  /* 0x0000001e001d7202 */ /* 0x000fe20000000f00 */
[----:B------:R0:W-:Y:S01]  /*3530*/  STG.E.64 desc[UR6][R42.64+0x8], R18 ;  /* 0x000008122a007986 */ /* 0x0001e2000c101b06 */
[----:B------:R-:W-:-:S02]  /*3540*/  I2FP.F32.U32 R2, R2 ;  /* 0x0000000200027245 */ /* 0x000fc40000201000 */
[----:B------:R-:W-:Y:S02]  /*3550*/  MOV R20, R33 ;  /* 0x0000002100147202 */ /* 0x000fe40000000f00 */
[----:B------:R-:W-:Y:S01]  /*3560*/  MOV R28, R22 ;  /* 0x00000016001c7202 */ /* 0x000fe20000000f00 */
[----:B------:R-:W-:Y:S01]  /*3570*/  FFMA R2, R2, R27, 1.1641532182693481445e-10 ;  /* 0x2f00000002027423 */ /* 0x000fe2000000001b */
[----:B------:R-:W-:Y:S01]  /*3580*/  MOV R24, R33 ;  /* 0x0000002100187202 */ /* 0x000fe20000000f00 */
[----:B------:R0:W-:Y:S01]  /*3590*/  STG.E.64 desc[UR6][R42.64+0x10], R20 ;  /* 0x000010142a007986 */ /* 0x0001e2000c101b06 */
[----:B------:R-:W-:Y:S02]  /*35a0*/  MOV R23, R32 ;  /* 0x0000002000177202 */ /* 0x000fe40000000f00 */
[----:B------:R-:W-:Y:S01]  /*35b0*/  MOV R25, R21 ;  /* 0x0000001500197202 */ /* 0x000fe20000000f00 */
[----:B------:R-:W1:Y:S01]  /*35c0*/  F2F.F64.F32 R2, R2 ;  /* 0x0000000200027310 */ /* 0x000e620000201800 */
[----:B------:R0:W-:Y:S01]  /*35d0*/  STG.E.64 desc[UR6][R42.64], R28 ;  /* 0x0000001c2a007986 */ /* 0x0001e2000c101b06 */
[----:B-1----:R-:W-:-:S14]  /*35e0*/  DSETP.GEU.AND P0, PT, R2, UR8, PT ;  /* 0x0000000802007e2a */ /* 0x002fdc000bf0e000 */
[----:B0-----:R-:W-:Y:S05]  /*35f0*/  @P0 BRA `(.L_x_55) ;  /* 0x0000001c00740947 */ /* 0x001fea0003800000 */
[----:B------:R-:W-:Y:S01]  /*3600*/  SHF.R.U32.HI R3, RZ, 0x2, R30 ;  /* 0x00000002ff037819 */ /* 0x000fe2000001161e */
[----:B------:R-:W-:Y:S01]  /*3610*/  UMOV UR8, 0x4d12d84a ;  /* 0x4d12d84a00087882 */ /* 0x000fe20000000000 */
[----:B------:R-:W-:Y:S01]  /*3620*/  SHF.L.U32 R2, R21, 0x4, RZ ;  /* 0x0000000415027819 */ /* 0x000fe200000006ff */
[----:B------:R-:W-:Y:S01]  /*3630*/  UMOV UR9, 0x401921fb ;  /* 0x401921fb00097882 */ /* 0x000fe20000000000 */
[----:B------:R-:W-:Y:S01]  /*3640*/  LOP3.LUT R3, R3, R30, RZ, 0x3c, !PT ;  /* 0x0000001e03037212 */ /* 0x000fe200078e3cff */
[----:B------:R-:W-:Y:S01]  /*3650*/  BSSY.RECONVERGENT B0, `(.L_x_56) ;  /* 0x0000057000007945 */ /* 0x000fe20003800200 */
[----:B------:R-:W-:Y:S02]  /*3660*/  SHF.R.U32.HI R20, RZ, 0x2, R31 ;  /* 0x00000002ff147819 */ /* 0x000fe4000001161f */
[----:B------:R-:W-:Y:S02]  /*3670*/  SHF.L.U32 R18, R3, 0x1, RZ ;  /* 0x0000000103127819 */ /* 0x000fe400000006ff */
[----:B------:R-:W-:-:S02]  /*3680*/  LOP3.LUT R20, R20, R31, RZ, 0x3c, !PT ;  /* 0x0000001f14147212 */ /* 0x000fc400078e3cff */
[----:B------:R-:W-:Y:S02]  /*3690*/  LOP3.LUT R2, R3, R18, R2, 0x96, !PT ;  /* 0x0000001203027212 */ /* 0x000fe400078e9602 */
[----:B------:R-:W-:Y:S02]  /*36a0*/  IADD3 R22, PT, PT, R34, 0x26b663, RZ ;  /* 0x0026b66322167810 */ /* 0x000fe40007ffe0ff */
[----:B------:R-:W-:Y:S02]  /*36b0*/  LOP3.LUT R24, R2, R21, RZ, 0x3c, !PT ;  /* 0x0000001502187212 */ /* 0x000fe400078e3cff */
[----:B------:R-:W-:Y:S02]  /*36c0*/  SHF.L.U32 R2, R20, 0x1, RZ ;  /* 0x0000000114027819 */ /* 0x000fe400000006ff */
[----:B------:R-:W-:Y:S02]  /*36d0*/  SHF.L.U32 R3, R24, 0x4, RZ ;  /* 0x0000000418037819 */ /* 0x000fe400000006ff */
[----:B------:R-:W-:-:S02]  /*36e0*/  MOV R45, R32 ;  /* 0x00000020002d7202 */ /* 0x000fc40000000f00 */
[----:B------:R-:W-:Y:S02]  /*36f0*/  LOP3.LUT R3, R20, R2, R3, 0x96, !PT ;  /* 0x0000000214037212 */ /* 0x000fe400078e9603 */
[----:B------:R-:W-:Y:S02]  /*3700*/  MOV R20, R33 ;  /* 0x0000002100147202 */ /* 0x000fe40000000f00 */
[----:B------:R-:W-:Y:S02]  /*3710*/  LOP3.LUT R25, R3, R24, RZ, 0x3c, !PT ;  /* 0x0000001803197212 */ /* 0x000fe400078e3cff */
[-C--:B------:R-:W-:Y:S01]  /*3720*/  MOV R44, R22.reuse ;  /* 0x00000016002c7202 */ /* 0x080fe20000000f00 */
[----:B------:R0:W-:Y:S01]  /*3730*/  STG.E.64 desc[UR6][R42.64+0x8], R20 ;  /* 0x000008142a007986 */ /* 0x0001e2000c101b06 */
[----:B------:R-:W-:-:S03]  /*3740*/  IADD3 R2, PT, PT, R25, R22, RZ ;  /* 0x0000001619027210 */ /* 0x000fc60007ffe0ff */
[----:B------:R0:W-:Y:S01]  /*3750*/  STG.E.64 desc[UR6][R42.64], R44 ;  /* 0x0000002c2a007986 */ /* 0x0001e2000c101b06 */
[----:B------:R-:W-:-:S03]  /*3760*/  I2FP.F32.U32 R2, R2 ;  /* 0x0000000200027245 */ /* 0x000fc60000201000 */
[----:B------:R0:W-:Y:S02]  /*3770*/  STG.E.64 desc[UR6][R42.64+0x10], R24 ;  /* 0x000010182a007986 */ /* 0x0001e4000c101b06 */
[----:B------:R-:W-:-:S04]  /*3780*/  FFMA R18, R2, R27, 1.1641532182693481445e-10 ;  /* 0x2f00000002127423 */ /* 0x000fc8000000001b */
[----:B------:R-:W1:Y:S02]  /*3790*/  F2F.F64.F32 R2, R18 ;  /* 0x0000001200027310 */ /* 0x000e640000201800 */
[----:B-1----:R-:W-:-:S06]  /*37a0*/  DMUL R2, R2, UR8 ;  /* 0x0000000802027c28 */ /* 0x002fcc0008000000 */
[----:B------:R1:W2:Y:S02]  /*37b0*/  F2F.F32.F64 R23, R2 ;  /* 0x0000000200177310 */ /* 0x0002a40000301000 */
[----:B-1----:R-:W-:-:S04]  /*37c0*/  IADD3 R2, PT, PT, R34, 0x212e9e, R24 ;  /* 0x00212e9e22027810 */ /* 0x002fc80007ffe018 */
[----:B------:R-:W-:Y:S01]  /*37d0*/  I2FP.F32.U32 R2, R2 ;  /* 0x0000000200027245 */ /* 0x000fe20000201000 */
[C---:B--2---:R-:W-:Y:S01]  /*37e0*/  FMUL R19, R23.reuse, 0.63661974668502807617 ;  /* 0x3f22f98317137820 */ /* 0x044fe20000400000 */
[----:B------:R-:W-:-:S03]  /*37f0*/  FSETP.GE.AND P0, PT, |R23|, 105615, PT ;  /* 0x47ce47801700780b */ /* 0x000fc60003f06200 */
[----:B------:R-:W-:Y:S02]  /*3800*/  FFMA R28, R2, R27, 1.1641532182693481445e-10 ;  /* 0x2f000000021c7423 */ /* 0x000fe4000000001b */
[----:B------:R-:W1:Y:S02]  /*3810*/  F2I.NTZ R19, R19 ;  /* 0x0000001300137305 */ /* 0x000e640000203100 */
[-C--:B-1----:R-:W-:Y:S02]  /*3820*/  I2FP.F32.S32 R18, R19.reuse ;  /* 0x0000001300127245 */ /* 0x082fe40000201400 */
[----:B------:R-:W-:-:S03]  /*3830*/  MOV R30, R19 ;  /* 0x00000013001e7202 */ /* 0x000fc60000000f00 */
[----:B------:R-:W-:-:S04]  /*3840*/  FFMA R3, R18, -1.5707962512969970703, R23 ;  /* 0xbfc90fda12037823 */ /* 0x000fc80000000017 */
[----:B------:R-:W-:-:S04]  /*3850*/  FFMA R3, R18, -7.5497894158615963534e-08, R3 ;  /* 0xb3a2216812037823 */ /* 0x000fc80000000003 */
[----:B------:R-:W-:-:S05]  /*3860*/  FFMA R29, R18, -5.3903029534742383927e-15, R3 ;  /* 0xa7c234c5121d7823 */ /* 0x000fca0000000003 */
[----:B------:R-:W-:Y:S01]  /*3870*/  MOV R2, R29 ;  /* 0x0000001d00027202 */ /* 0x000fe20000000f00 */
[----:B0-----:R-:W-:Y:S06]  /*3880*/  @!P0 BRA `(.L_x_57) ;  /* 0x0000000000cc8947 */ /* 0x001fec0003800000 */
[----:B------:R-:W-:-:S13]  /*3890*/  FSETP.NEU.AND P0, PT, |R23|, +INF , PT ;  /* 0x7f8000001700780b */ /* 0x000fda0003f0d200 */
[----:B------:R-:W-:Y:S01]  /*38a0*/  @!P0 FMUL R2, RZ, R23 ;  /* 0x00000017ff028220 */ /* 0x000fe20000400000 */
[----:B------:R-:W-:Y:S01]  /*38b0*/  @!P0 MOV R19, RZ ;  /* 0x000000ff00138202 */ /* 0x000fe20000000f00 */
[----:B------:R-:W-:Y:S06]  /*38c0*/  @!P0 BRA `(.L_x_57) ;  /* 0x0000000000bc8947 */ /* 0x000fec0003800000 */
[----:B------:R-:W-:Y:S01]  /*38d0*/  SHF.L.U32 R2, R23, 0x8, RZ ;  /* 0x0000000817027819 */ /* 0x000fe200000006ff */
[----:B------:R-:W-:Y:S01]  /*38e0*/  HFMA2 R26, -RZ, RZ, 0, 0 ;  /* 0x00000000ff1a7431 */ /* 0x000fe200000001ff */
[----:B------:R-:W-:Y:S01]  /*38f0*/  MOV R20, RZ ;  /* 0x000000ff00147202 */ /* 0x000fe20000000f00 */
[----:B------:R-:W-:Y:S01]  /*3900*/  UMOV UR5, URZ ;  /* 0x000000ff00057c82 */ /* 0x000fe20008000000 */
[----:B------:R-:W-:-:S07]  /*3910*/  LOP3.LUT R31, R2, 0x80000000, RZ, 0xfc, !PT ;  /* 0x80000000021f7812 */ /* 0x000fce00078efcff */
.L_x_58:
[----:B0-----:R-:W0:Y:S02]  /*3920*/  LDC.64 R2, c[0x4][0x50] ;  /* 0x01001400ff027b82 */ /* 0x001e240000000a00 */
[----:B0-----:R-:W-:-:S06]  /*3930*/  IMAD.WIDE.U32 R2, R26, 0x4, R2 ;  /* 0x000000041a027825 */ /* 0x001fcc00078e0002 */
[----:B------:R-:W2:Y:S01]  /*3940*/  LDG.E.CONSTANT R2, desc[UR6][R2.64] ;  /* 0x0000000602027981 */ /* 0x000ea2000c1e9900 */
[C---:B------:R-:W-:Y:S02]  /*3950*/  LEA R27, R26.reuse, R1, 0x2 ;  /* 0x000000011a1b7211 */ /* 0x040fe400078e10ff */
[----:B------:R-:W-:-:S04]  /*3960*/  IADD3 R26, PT, PT, R26, 0x1, RZ ;  /* 0x000000011a1a7810 */ /* 0x000fc80007ffe0ff */
[----:B------:R-:W-:Y:S01]  /*3970*/  ISETP.NE.AND P0, PT, R26, 0x6, PT ;  /* 0x000000061a00780c */ /* 0x000fe20003f05270 */
[----:B--2---:R-:W-:-:S03]  /*3980*/  IMAD.WIDE.U32 R18, R2, R31, RZ ;  /* 0x0000001f02127225 */ /* 0x004fc600078e00ff */
[----:B------:R-:W-:-:S04]  /*3990*/  IADD3 R18, P1, PT, R18, R20, RZ ;  /* 0x0000001412127210 */ /* 0x000fc80007f3e0ff */
[----:B------:R-:W-:Y:S01]  /*39a0*/  IADD3.X R20, PT, PT, R19, UR5, RZ, P1, !PT ;  /* 0x0000000513147c10 */ /* 0x000fe20008ffe4ff */
[----:B------:R0:W-:Y:S04]  /*39b0*/  STL [R27], R18 ;  /* 0x000000121b007387 */ /* 0x0001e80000100800 */
[----:B------:R-:W-:Y:S05]  /*39c0*/  @P0 BRA `(.L_x_58) ;  /* 0xfffffffc00d40947 */ /* 0x000fea000383ffff */
[----:B------:R-:W-:Y:S01]  /*39d0*/  SHF.R.U32.HI R19, RZ, 0x17, R23 ;  /* 0x00000017ff137819 */ /* 0x000fe20000011617 */
[----:B------:R1:W-:Y:S03]  /*39e0*/  STL [R1+0x18], R20 ;  /* 0x0000181401007387 */ /* 0x0003e60000100800 */
[C---:B------:R-:W-:Y:S02]  /*39f0*/  LOP3.LUT R2, R19.reuse, 0xe0, RZ, 0xc0, !PT ;  /* 0x000000e013027812 */ /* 0x040fe400078ec0ff */
[----:B------:R-:W-:Y:S02]  /*3a00*/  LOP3.LUT P0, RZ, R19, 0x1f, RZ, 0xc0, !PT ;  /* 0x0000001f13ff7812 */ /* 0x000fe4000780c0ff */
[----:B------:R-:W-:-:S04]  /*3a10*/  IADD3 R2, PT, PT, R2, -0x80, RZ ;  /* 0xffffff8002027810 */ /* 0x000fc80007ffe0ff */
[----:B------:R-:W-:-:S05]  /*3a20*/  SHF.R.U32.HI R2, RZ, 0x5, R2 ;  /* 0x00000005ff027819 */ /* 0x000fca0000011602 */
[----:B------:R-:W-:-:S05]  /*3a30*/  IMAD R31, R2, -0x4, R1 ;  /* 0xfffffffc021f7824 */ /* 0x000fca00078e0201 */
[----:B------:R-:W2:Y:S04]  /*3a40*/  LDL R2, [R31+0x18] ;  /* 0x000018001f027983 */ /* 0x000ea80000100800 */
[----:B------:R-:W2:Y:S04]  /*3a50*/  LDL R3, [R31+0x14] ;  /* 0x000014001f037983 */ /* 0x000ea80000100800 */
[----:B0-----:R-:W4:Y:S01]  /*3a60*/  @P0 LDL R18, [R31+0x10] ;  /* 0x000010001f120983 */ /* 0x001f220000100800 */
[----:B------:R-:W-:Y:S01]  /*3a70*/  LOP3.LUT R19, R19, 0x1f, RZ, 0xc0, !PT ;  /* 0x0000001f13137812 */ /* 0x000fe200078ec0ff */
[----:B------:R-:W-:Y:S01]  /*3a80*/  UMOV UR8, 0x54442d19 ;  /* 0x54442d1900087882 */ /* 0x000fe20000000000 */
[----:B------:R-:W-:-:S02]  /*3a90*/  UMOV UR9, 0x3bf921fb ;  /* 0x3bf921fb00097882 */ /* 0x000fc40000000000 */
[-C--:B--2---:R-:W-:Y:S02]  /*3aa0*/  @P0 SHF.L.W.U32.HI R2, R3, R19.reuse, R2 ;  /* 0x0000001303020219 */ /* 0x084fe40000010e02 */
[----:B----4-:R-:W-:Y:S02]  /*3ab0*/  @P0 SHF.L.W.U32.HI R3, R18, R19, R3 ;  /* 0x0000001312030219 */ /* 0x010fe40000010e03 */
[----:B------:R-:W-:Y:S02]  /*3ac0*/  ISETP.GE.AND P0, PT, R23, RZ, PT ;  /* 0x000000ff1700720c */ /* 0x000fe40003f06270 */
[C---:B------:R-:W-:Y:S02]  /*3ad0*/  SHF.L.W.U32.HI R18, R3.reuse, 0x2, R2 ;  /* 0x0000000203127819 */ /* 0x040fe40000010e02 */
[----:B------:R-:W-:Y:S02]  /*3ae0*/  SHF.L.U32 R3, R3, 0x2, RZ ;  /* 0x0000000203037819 */ /* 0x000fe400000006ff */
[----:B------:R-:W-:-:S04]  /*3af0*/  SHF.R.S32.HI R19, RZ, 0x1f, R18 ;  /* 0x0000001fff137819 */ /* 0x000fc80000011412 */
[C---:B------:R-:W-:Y:S02]  /*3b00*/  LOP3.LUT R26, R19.reuse, R3, RZ, 0x3c, !PT ;  /* 0x00000003131a7212 */ /* 0x040fe400078e3cff */
[----:B------:R-:W-:Y:S02]  /*3b10*/  LOP3.LUT R27, R19, R18, RZ, 0x3c, !PT ;  /* 0x00000012131b7212 */ /* 0x000fe400078e3cff */
[----:B------:R-:W-:Y:S02]  /*3b20*/  SHF.R.U32.HI R19, RZ, 0x1e, R2 ;  /* 0x0000001eff137819 */ /* 0x000fe40000011602 */
[C---:B------:R-:W-:Y:S02]  /*3b30*/  LOP3.LUT R2, R18.reuse, R23, RZ, 0x3c, !PT ;  /* 0x0000001712027212 */ /* 0x040fe400078e3cff */
[----:B------:R-:W0:Y:S01]  /*3b40*/  I2F.F64.S64 R26, R26 ;  /* 0x0000001a001a7312 */ /* 0x000e220000301c00 */
[----:B------:R-:W-:Y:S02]  /*3b50*/  LEA.HI R19, R18, R19, RZ, 0x1 ;  /* 0x0000001312137211 */ /* 0x000fe400078f08ff */
[----:B------:R-:W-:-:S02]  /*3b60*/  ISETP.GE.AND P1, PT, R2, RZ, PT ;  /* 0x000000ff0200720c */ /* 0x000fc40003f26270 */
[----:B------:R-:W-:-:S04]  /*3b70*/  IADD3 R2, PT, PT, -R19, RZ, RZ ;  /* 0x000000ff13027210 */ /* 0x000fc80007ffe1ff */
[----:B------:R-:W-:Y:S01]  /*3b80*/  @!P0 MOV R19, R2 ;  /* 0x0000000200138202 */ /* 0x000fe20000000f00 */
[----:B0-----:R-:W-:-:S10]  /*3b90*/  DMUL R34, R26, UR8 ;  /* 0x000000081a227c28 */ /* 0x001fd40008000000 */
[----:B------:R-:W0:Y:S02]  /*3ba0*/  F2F.F32.F64 R34, R34 ;  /* 0x0000002200227310 */ /* 0x000e240000301000 */
[----:B01----:R-:W-:-:S07]  /*3bb0*/  FSEL R2, -R34, R34, !P1 ;  /* 0x0000002222027208 */ /* 0x003fce0004800100 */
.L_x_57:
[----:B------:R-:W-:Y:S05]  /*3bc0*/  BSYNC.RECONVERGENT B0 ;  /* 0x0000000000007941 */ /* 0x000fea0003800200 */
.L_x_56:
[----:B------:R-:W-:Y:S01]  /*3bd0*/  HFMA2 R18, -RZ, RZ, 0.487060546875, -0.0625 ;  /* 0x37cbac00ff127431 */ /* 0x000fe200000001ff */
[C---:B------:R-:W-:Y:S01]  /*3be0*/  LOP3.LUT R20, R19.reuse, 0x1, RZ, 0xc0, !PT ;  /* 0x0000000113147812 */ /* 0x040fe200078ec0ff */
[----:B------:R-:W-:Y:S01]  /*3bf0*/  FMUL R3, R2, R2 ;  /* 0x0000000202037220 */ /* 0x000fe20000400000 */
[----:B------:R-:W-:Y:S01]  /*3c00*/  IADD3 R26, PT, PT, R19, 0x1, RZ ;  /* 0x00000001131a7810 */ /* 0x000fe20007ffe0ff */
[----:B------:R-:W-:Y:S01]  /*3c10*/  HFMA2 R19, -RZ, RZ, 1.541015625, -0.052001953125 ;  /* 0x3e2aaaa8ff137431 */ /* 0x000fe200000001ff */
[----:B------:R-:W-:Y:S01]  /*3c20*/  ISETP.NE.U32.AND P0, PT, R20, 0x1, PT ;  /* 0x000000011400780c */ /* 0x000fe20003f05070 */
[----:B------:R-:W-:Y:S01]  /*3c30*/  BSSY.RECONVERGENT B0, `(.L_x_59) ;  /* 0x0000042000007945 */ /* 0x000fe20003800200 */
[----:B------:R-:W-:Y:S02]  /*3c40*/  MOV R20, 0x3c0885e4 ;  /* 0x3c0885e400147802 */ /* 0x000fe40000000f00 */
[----:B------:R-:W-:Y:S01]  /*3c50*/  FSEL R2, R2, 1, !P0 ;  /* 0x3f80000002027808 */ /* 0x000fe20004000000 */
[----:B------:R-:W-:Y:S01]  /*3c60*/  FFMA R18, R3, R18, -0.0013887860113754868507 ;  /* 0xbab607ed03127423 */ /* 0x000fe20000000012 */
[----:B------:R-:W-:-:S02]  /*3c70*/  FSEL R20, R20, 0.041666727513074874878, !P0 ;  /* 0x3d2aaabb14147808 */ /* 0x000fc40004000000 */
[----:B------:R-:W-:Y:S01]  /*3c80*/  LOP3.LUT P1, RZ, R26, 0x2, RZ, 0xc0, !PT ;  /* 0x000000021aff7812 */ /* 0x000fe2000782c0ff */
[----:B------:R-:W-:Y:S01]  /*3c90*/  FFMA R31, R3, R2, RZ ;  /* 0x00000002031f7223 */ /* 0x000fe200000000ff */
[----:B------:R-:W-:Y:S02]  /*3ca0*/  FSEL R18, R18, -0.00019574658654164522886, P0 ;  /* 0xb94d415312127808 */ /* 0x000fe40000000000 */
[----:B------:R-:W-:Y:S02]  /*3cb0*/  FSEL R19, -R19, -0.4999999701976776123, !P0 ;  /* 0xbeffffff13137808 */ /* 0x000fe40004000100 */
[----:B------:R-:W-:Y:S01]  /*3cc0*/  FSETP.GE.AND P0, PT, |R23|, 105615, PT ;  /* 0x47ce47801700780b */ /* 0x000fe20003f06200 */
[----:B------:R-:W-:-:S04]  /*3cd0*/  FFMA R18, R3, R18, R20 ;  /* 0x0000001203127223 */ /* 0x000fc80000000014 */
[----:B------:R-:W-:-:S04]  /*3ce0*/  FFMA R18, R3, R18, R19 ;  /* 0x0000001203127223 */ /* 0x000fc80000000013 */
[----:B------:R-:W-:-:S04]  /*3cf0*/  FFMA R31, R31, R18, R2 ;  /* 0x000000121f1f7223 */ /* 0x000fc80000000002 */
[----:B------:R-:W-:Y:S01]  /*3d00*/  @P1 FADD R31, RZ, -R31 ;  /* 0x8000001fff1f1221 */ /* 0x000fe20000000000 */
[----:B------:R-:W-:Y:S06]  /*3d10*/  @!P0 BRA `(.L_x_60) ;  /* 0x0000000000cc8947 */ /* 0x000fec0003800000 */
        /* <DEDUP_REMOVED lines=9> */
.L_x_61:
        /* <DEDUP_REMOVED lines=23> */
[----:B------:R-:W-:Y:S01]  /*3f20*/  UMOV UR9, 0x3bf921fb ;  /* 0x3bf921fb00097882 */ /* 0x000fe20000000000 */
[----:B------:R-:W-:-:S02]  /*3f30*/  ISETP.GE.AND P1, PT, R23, RZ, PT ;  /* 0x000000ff1700720c */ /* 0x000fc40003f26270 */
[-C--:B--2---:R-:W-:Y:S02]  /*3f40*/  @P0 SHF.L.W.U32.HI R2, R3, R19.reuse, R2 ;  /* 0x0000001303020219 */ /* 0x084fe40000010e02 */
[----:B----4-:R-:W-:-:S04]  /*3f50*/  @P0 SHF.L.W.U32.HI R3, R18, R19, R3 ;  /* 0x0000001312030219 */ /* 0x010fc80000010e03 */
[C---:B------:R-:W-:Y:S02]  /*3f60*/  SHF.L.W.U32.HI R18, R3.reuse, 0x2, R2 ;  /* 0x0000000203127819 */ /* 0x040fe40000010e02 */
[----:B------:R-:W-:Y:S02]  /*3f70*/  SHF.L.U32 R3, R3, 0x2, RZ ;  /* 0x0000000203037819 */ /* 0x000fe400000006ff */
[----:B------:R-:W-:Y:S02]  /*3f80*/  SHF.R.S32.HI R19, RZ, 0x1f, R18 ;  /* 0x0000001fff137819 */ /* 0x000fe40000011412 */
[----:B------:R-:W-:Y:S02]  /*3f90*/  LOP3.LUT R23, R18, R23, RZ, 0x3c, !PT ;  /* 0x0000001712177212 */ /* 0x000fe400078e3cff */
[C---:B------:R-:W-:Y:S02]  /*3fa0*/  LOP3.LUT R26, R19.reuse, R3, RZ, 0x3c, !PT ;  /* 0x00000003131a7212 */ /* 0x040fe400078e3cff */
[----:B------:R-:W-:-:S02]  /*3fb0*/  LOP3.LUT R27, R19, R18, RZ, 0x3c, !PT ;  /* 0x00000012131b7212 */ /* 0x000fc400078e3cff */
[----:B------:R-:W-:Y:S02]  /*3fc0*/  SHF.R.U32.HI R3, RZ, 0x1e, R2 ;  /* 0x0000001eff037819 */ /* 0x000fe40000011602 */
[----:B------:R-:W-:Y:S02]  /*3fd0*/  ISETP.GE.AND P0, PT, R23, RZ, PT ;  /* 0x000000ff1700720c */ /* 0x000fe40003f06270 */
[----:B------:R-:W0:Y:S01]  /*3fe0*/  I2F.F64.S64 R26, R26 ;  /* 0x0000001a001a7312 */ /* 0x000e220000301c00 */
[----:B------:R-:W-:-:S04]  /*3ff0*/  LEA.HI R30, R18, R3, RZ, 0x1 ;  /* 0x00000003121e7211 */ /* 0x000fc800078f08ff */
[----:B------:R-:W-:-:S04]  /*4000*/  IADD3 R2, PT, PT, -R30, RZ, RZ ;  /* 0x000000ff1e027210 */ /* 0x000fc80007ffe1ff */
[----:B------:R-:W-:Y:S01]  /*4010*/  @!P1 MOV R30, R2 ;  /* 0x00000002001e9202 */ /* 0x000fe20000000f00 */
[----:B0-----:R-:W-:-:S10]  /*4020*/  DMUL R34, R26, UR8 ;  /* 0x000000081a227c28 */ /* 0x001fd40008000000 */
[----:B------:R-:W0:Y:S02]  /*4030*/  F2F.F32.F64 R34, R34 ;  /* 0x0000002200227310 */ /* 0x000e240000301000 */
[----:B01----:R-:W-:-:S07]  /*4040*/  FSEL R29, -R34, R34, !P0 ;  /* 0x00000022221d7208 */ /* 0x003fce0004000100 */
.L_x_60:
[----:B------:R-:W-:Y:S05]  /*4050*/  BSYNC.RECONVERGENT B0 ;  /* 0x0000000000007941 */ /* 0x000fea0003800200 */
.L_x_59:
[----:B------:R-:W0:Y:S01]  /*4060*/  F2F.F64.F32 R2, R28 ;  /* 0x0000001c00027310 */ /* 0x000e220000201800 */
[----:B------:R-:W-:Y:S01]  /*4070*/  BSSY.RECONVERGENT B0, `(.L_x_62) ;  /* 0x0000012000007945 */ /* 0x000fe20003800200 */
[----:B0-----:R-:W-:-:S08]  /*4080*/  DADD R2, R2, -0.5 ;  /* 0xbfe0000002027429 */ /* 0x001fd00000000000 */
[----:B------:R-:W-:-:S06]  /*4090*/  DADD R2, R2, R2 ;  /* 0x0000000002027229 */ /* 0x000fcc0000000002 */
[----:B------:R-:W0:Y:S02]  /*40a0*/  F2F.F32.F64 R19, R2 ;  /* 0x0000000200137310 */ /* 0x000e240000301000 */
[----:B0-----:R-:W-:-:S06]  /*40b0*/  FFMA R23, -R19, R19, 1 ;  /* 0x3f80000013177423 */ /* 0x001fcc0000000113 */
[----:B------:R0:W1:Y:S01]  /*40c0*/  MUFU.RSQ R20, R23 ;  /* 0x0000001700147308 */ /* 0x0000620000001400 */
[----:B------:R-:W-:-:S04]  /*40d0*/  IADD3 R18, PT, PT, R23, -0xd000000, RZ ;  /* 0xf300000017127810 */ /* 0x000fc80007ffe0ff */
[----:B------:R-:W-:-:S13]  /*40e0*/  ISETP.GT.U32.AND P0, PT, R18, 0x727fffff, PT ;  /* 0x727fffff1200780c */ /* 0x000fda0003f04070 */
[----:B01----:R-:W-:Y:S05]  /*40f0*/  @!P0 BRA `(.L_x_63) ;  /* 0x0000000000148947 */ /* 0x003fea0003800000 */
[----:B------:R-:W-:Y:S02]  /*4100*/  MOV R2, R23 ;  /* 0x0000001700027202 */ /* 0x000fe40000000f00 */
[----:B------:R-:W-:-:S07]  /*4110*/  MOV R18, 0x4130 ;  /* 0x0000413000127802 */ /* 0x000fce0000000f00 */
[----:B---3--:R-:W-:Y:S05]  /*4120*/  CALL.REL.NOINC `($__internal_2_$__cuda_sm20_sqrt_rn_f32_slowpath) ;  /* 0x0000002800c47944 */ /* 0x008fea0003c00000 */
[----:B------:R-:W-:Y:S01]  /*4130*/  MOV R18, R49 ;  /* 0x0000003100127202 */ /* 0x000fe20000000f00 */
[----:B------:R-:W-:Y:S06]  /*4140*/  BRA `(.L_x_64) ;  /* 0x0000000000107947 */ /* 0x000fec0003800000 */
.L_x_63:
[----:B------:R-:W-:Y:S01]  /*4150*/  FMUL.FTZ R18, R23, R20 ;  /* 0x0000001417127220 */ /* 0x000fe20000410000 */
[----:B------:R-:W-:-:S03]  /*4160*/  FMUL.FTZ R2, R20, 0.5 ;  /* 0x3f00000014027820 */ /* 0x000fc60000410000 */
[----:B------:R-:W-:-:S04]  /*4170*/  FFMA R3, -R18, R18, R23 ;  /* 0x0000001212037223 */ /* 0x000fc80000000117 */
[----:B------:R-:W-:-:S07]  /*4180*/  FFMA R18, R3, R2, R18 ;  /* 0x0000000203127223 */ /* 0x000fce0000000012 */
.L_x_64:
[----:B------:R-:W-:Y:S05]  /*4190*/  BSYNC.RECONVERGENT B0 ;  /* 0x0000000000007941 */ /* 0x000fea0003800200 */
.L_x_62:
[----:B------:R-:W0:Y:S01]  /*41a0*/  LDC R28, c[0x3][R47+0x28] ;  /* 0x00c00a002f1c7b82 */ /* 0x000e220000000800 */
[----:B------:R-:W-:Y:S02]  /*41b0*/  HFMA2 R20, -RZ, RZ, 0.487060546875, -0.0625 ;  /* 0x37cbac00ff147431 */ /* 0x000fe400000001ff */
[----:B------:R-:W-:Y:S01]  /*41c0*/  FMUL R3, R29, R29 ;  /* 0x0000001d1d037220 */ /* 0x000fe20000400000 */
[C---:B------:R-:W-:Y:S01]  /*41d0*/  LOP3.LUT R2, R30.reuse, 0x1, RZ, 0xc0, !PT ;  /* 0x000000011e027812 */ /* 0x040fe200078ec0ff */
[----:B------:R-:W-:Y:S01]  /*41e0*/  HFMA2 R23, -RZ, RZ, 1.541015625, -0.052001953125 ;  /* 0x3e2aaaa8ff177431 */ /* 0x000fe200000001ff */
[----:B------:R-:W-:Y:S01]  /*41f0*/  LOP3.LUT P1, RZ, R30, 0x2, RZ, 0xc0, !PT ;  /* 0x000000021eff7812 */ /* 0x000fe2000782c0ff */
[----:B------:R-:W-:Y:S01]  /*4200*/  BSSY.RECONVERGENT B0, `(.L_x_65) ;  /* 0x0000033000007945 */ /* 0x000fe20003800200 */
[----:B------:R-:W-:Y:S01]  /*4210*/  ISETP.NE.U32.AND P0, PT, R2, 0x1, PT ;  /* 0x000000010200780c */ /* 0x000fe20003f05070 */
[----:B------:R-:W1:Y:S01]  /*4220*/  LDC R26, c[0x3][R47+0x24] ;  /* 0x00c009002f1a7b82 */ /* 0x000e620000000800 */
[----:B------:R-:W-:Y:S01]  /*4230*/  MOV R2, 0x3c0885e4 ;  /* 0x3c0885e400027802 */ /* 0x000fe20000000f00 */
[----:B------:R-:W-:-:S03]  /*4240*/  FFMA R20, R3, R20, -0.0013887860113754868507 ;  /* 0xbab607ed03147423 */ /* 0x000fc60000000014 */
[----:B------:R-:W-:Y:S02]  /*4250*/  FSEL R2, R2, 0.041666727513074874878, P0 ;  /* 0x3d2aaabb02027808 */ /* 0x000fe40000000000 */
[----:B------:R-:W-:Y:S01]  /*4260*/  FSEL R23, -R23, -0.4999999701976776123, P0 ;  /* 0xbeffffff17177808 */ /* 0x000fe20000000100 */
[----:B------:R-:W2:Y:S01]  /*4270*/  LDC R27, c[0x3][R47+0x2c] ;  /* 0x00c00b002f1b7b82 */ /* 0x000ea20000000800 */
[----:B------:R-:W-:-:S05]  /*4280*/  FSEL R20, R20, -0.00019574658654164522886, !P0 ;  /* 0xb94d415314147808 */ /* 0x000fca0004000000 */
[----:B------:R-:W-:Y:S01]  /*4290*/  FFMA R20, R3, R20, R2 ;  /* 0x0000001403147223 */ /* 0x000fe20000000002 */
[----:B------:R-:W-:-:S03]  /*42a0*/  FSEL R2, R29, 1, P0 ;  /* 0x3f8000001d027808 */ /* 0x000fc60000000000 */
[C---:B------:R-:W-:Y:S02]  /*42b0*/  FFMA R20, R3.reuse, R20, R23 ;  /* 0x0000001403147223 */ /* 0x040fe40000000017 */
[----:B------:R-:W-:-:S04]  /*42c0*/  FFMA R3, R3, R2, RZ ;  /* 0x0000000203037223 */ /* 0x000fc800000000ff */
[----:B------:R-:W-:-:S04]  /*42d0*/  FFMA R3, R3, R20, R2 ;  /* 0x0000001403037223 */ /* 0x000fc80000000002 */
[----:B------:R-:W-:-:S04]  /*42e0*/  @P1 FADD R3, RZ, -R3 ;  /* 0x80000003ff031221 */ /* 0x000fc80000000000 */
[-C--:B------:R-:W-:Y:S01]  /*42f0*/  FMUL R3, R3, R18.reuse ;  /* 0x0000001203037220 */ /* 0x080fe20000400000 */
[----:B------:R-:W-:-:S03]  /*4300*/  FMUL R18, R31, R18 ;  /* 0x000000121f127220 */ /* 0x000fc60000400000 */
[----:B0-----:R-:W-:-:S04]  /*4310*/  FMUL R23, R28, R3 ;  /* 0x000000031c177220 */ /* 0x001fc80000400000 */
[----:B-1----:R-:W-:-:S04]  /*4320*/  FFMA R2, R26, R18, R23 ;  /* 0x000000121a027223 */ /* 0x002fc80000000017 */
[----:B--2---:R-:W-:-:S05]  /*4330*/  FFMA R2, R27, R19, R2 ;  /* 0x000000131b027223 */ /* 0x004fca0000000002 */
[----:B------:R-:W-:-:S04]  /*4340*/  FSETP.GEU.AND P0, PT, R2, RZ, PT ;  /* 0x000000ff0200720b */ /* 0x000fc80003f0e000 */
[----:B------:R-:W-:Y:S02]  /*4350*/  FSEL R27, -R3, R3, !P0 ;  /* 0x00000003031b7208 */ /* 0x000fe40004000100 */
[----:B------:R-:W-:Y:S02]  /*4360*/  FSEL R28, -R18, R18, !P0 ;  /* 0x00000012121c7208 */ /* 0x000fe40004000100 */
[----:B------:R-:W-:Y:S02]  /*4370*/  FSEL R29, -R19, R19, !P0 ;  /* 0x00000013131d7208 */ /* 0x000fe40004000100 */
[----:B------:R-:W-:-:S04]  /*4380*/  FMNMX R2, |R27|, |R28|, !PT ;  /* 0x4000001c1b027209 */ /* 0x000fc80007800200 */
        /* <DEDUP_REMOVED lines=13> */
[----:B------:R-:W-:Y:S01]  /*4460*/  ISETP.GT.U32.AND P0, PT, R2, 0x727fffff, PT ;  /* 0x727fffff0200780c */ /* 0x000fe20003f04070 */
[----:B------:R-:W-:-:S04]  /*4470*/  FADD R2, |R27|, |R28| ;  /* 0x4000001c1b027221 */ /* 0x000fc80000000200 */
[----:B------:R-:W-:-:S08]  /*4480*/  FADD R19, |R29|, R2 ;  /* 0x000000021d137221 */ /* 0x000fd00000000200 */
[----:B01----:R-:W-:Y:S05]  /*4490*/  @!P0 BRA `(.L_x_66) ;  /* 0x0000000000148947 */ /* 0x003fea0003800000 */
[----:B------:R-:W-:Y:S02]  /*44a0*/  MOV R2, R3 ;  /* 0x0000000300027202 */ /* 0x000fe40000000f00 */
[----:B------:R-:W-:-:S07]  /*44b0*/  MOV R18, 0x44d0 ;  /* 0x000044d000127802 */ /* 0x000fce0000000f00 */
[----:B---3--:R-:W-:Y:S05]  /*44c0*/  CALL.REL.NOINC `($__internal_2_$__cuda_sm20_sqrt_rn_f32_slowpath) ;  /* 0x0000002400dc7944 */ /* 0x008fea0003c00000 */
[----:B------:R-:W-:Y:S01]  /*44d0*/  MOV R2, R49 ;  /* 0x0000003100027202 */ /* 0x000fe20000000f00 */
[----:B------:R-:W-:Y:S06]  /*44e0*/  BRA `(.L_x_67) ;  /* 0x0000000000107947 */ /* 0x000fec0003800000 */
.L_x_66:
[----:B------:R-:W-:Y:S01]  /*44f0*/  FMUL.FTZ R2, R3, R18 ;  /* 0x0000001203027220 */ /* 0x000fe20000410000 */
[----:B------:R-:W-:-:S03]  /*4500*/  FMUL.FTZ R18, R18, 0.5 ;  /* 0x3f00000012127820 */ /* 0x000fc60000410000 */
[----:B------:R-:W-:-:S04]  /*4510*/  FFMA R3, -R2, R2, R3 ;  /* 0x0000000202037223 */ /* 0x000fc80000000103 */
[----:B------:R-:W-:-:S07]  /*4520*/  FFMA R2, R3, R18, R2 ;  /* 0x0000001203027223 */ /* 0x000fce0000000002 */
.L_x_67:
[----:B------:R-:W-:Y:S05]  /*4530*/  BSYNC.RECONVERGENT B0 ;  /* 0x0000000000007941 */ /* 0x000fea0003800200 */
.L_x_65:
        /* <DEDUP_REMOVED lines=14> */
.L_x_69:
[----:B------:R-:W0:Y:S02]  /*4620*/  MUFU.RCP R2, R19 ;  /* 0x0000001300027308 */ /* 0x000e240000001000 */
[----:B0-----:R-:W-:-:S04]  /*4630*/  FFMA R3, R19, R2, -1 ;  /* 0xbf80000013037423 */ /* 0x001fc80000000002 */
[----:B------:R-:W-:-:S04]  /*4640*/  FADD.FTZ R3, -R3, -RZ ;  /* 0x800000ff03037221 */ /* 0x000fc80000010100 */
[----:B------:R-:W-:-:S07]  /*4650*/  FFMA R2, R2, R3, R2 ;  /* 0x0000000302027223 */ /* 0x000fce0000000002 */
.L_x_70:
[----:B------:R-:W-:Y:S05]  /*4660*/  BSYNC.RECONVERGENT B0 ;  /* 0x0000000000007941 */ /* 0x000fea0003800200 */
.L_x_68:
[----:B------:R-:W-:Y:S01]  /*4670*/  FSEL R2, R2, RZ, P1 ;  /* 0x000000ff02027208 */ /* 0x000fe20000800000 */
[----:B------:R-:W-:Y:S01]  /*4680*/  HFMA2 R55, -RZ, RZ, 28, 0 ;  /* 0x4f000000ff377431 */ /* 0x000fe200000001ff */
[----:B------:R-:W-:Y:S02]  /*4690*/  MOV R26, 0xffffffff ;  /* 0xffffffff001a7802 */ /* 0x000fe40000000f00 */
[----:B------:R-:W-:Y:S01]  /*46a0*/  MOV R53, RZ ;  /* 0x000000ff00357202 */ /* 0x000fe20000000f00 */
[-C--:B------:R-:W-:Y:S01]  /*46b0*/  FMUL R56, R28, R2.reuse ;  /* 0x000000021c387220 */ /* 0x080fe20000400000 */
[-C--:B------:R-:W-:Y:S01]  /*46c0*/  FMUL R54, R27, R2.reuse ;  /* 0x000000021b367220 */ /* 0x080fe20000400000 */
[----:B------:R-:W-:-:S07]  /*46d0*/  FMUL R51, R29, R2 ;  /* 0x000000021d337220 */ /* 0x000fce0000400000 */
.L_x_77:
[----:B------:R-:W-:Y:S01]  /*46e0*/  ISETP.NE.AND P0, PT, R53, R8, PT ;  /* 0x000000083500720c */ /* 0x000fe20003f05270 */
[----:B------:R-:W-:-:S12]  /*46f0*/  BSSY.RECONVERGENT B4, `(.L_x_71) ;  /* 0x0000092000047945 */ /* 0x000fd80003800200 */
[----:B------:R-:W-:Y:S05]  /*4700*/  @!P0 BRA `(.L_x_72) ;  /* 0x0000000800408947 */ /* 0x000fea0003800000 */
[----:B------:R-:W-:-:S05]  /*4710*/  HFMA2 R2, -RZ, RZ, 0, 4.5299530029296875e-06 ;  /* 0x0000004cff027431 */ /* 0x000fca00000001ff */
        /* <DEDUP_REMOVED lines=12> */
[----:B------:R-:W-:-:S03]  /*47e0*/  FMUL R30, R54, R57 ;  /* 0x00000039361e7220 */ /* 0x000fc60000400000 */
[----:B------:R-:W2:Y:S01]  /*47f0*/  LDC R47, c[0x3][R2+0x8] ;  /* 0x00c00200022f7b82 */ /* 0x000ea20000000800 */
[----:B----4-:R-:W-:-:S04]  /*4800*/  FADD R23, -R11, R50 ;  /* 0x000000320b177221 */ /* 0x010fc80000000100 */
[----:B------:R-:W-:-:S03]  /*4810*/  FFMA R23, R56, R23, R20 ;  /* 0x0000001738177223 */ /* 0x000fc60000000014 */
[----:B------:R2:W4:Y:S01]  /*4820*/  LDC R48, c[0x3][R2+0x14] ;  /* 0x00c0050002307b82 */ /* 0x0005220000000800 */
[----:B0-----:R-:W-:-:S04]  /*4830*/  FADD R3, -R11, R49 ;  /* 0x000000310b037221 */ /* 0x001fc80000000100 */
[----:B------:R-:W-:-:S03]  /*4840*/  FFMA R18, R56, R3, R19 ;  /* 0x0000000338127223 */ /* 0x000fc60000000013 */
[----:B------:R2:W0:Y:S01]  /*4850*/  LDC R44, c[0x3][R2+0x20] ;  /* 0x00c00800022c7b82 */ /* 0x0004220000000800 */
[----:B-1----:R-:W-:-:S04]  /*4860*/  FADD R31, -R11, R46 ;  /* 0x0000002e0b1f7221 */ /* 0x002fc80000000100 */
[----:B------:R-:W-:Y:S01]  /*4870*/  FFMA R3, R56, R31, R30 ;  /* 0x0000001f38037223 */ /* 0x000fe2000000001e */
[----:B--2---:R-:W-:-:S04]  /*4880*/  FADD R2, -R9, R47 ;  /* 0x0000002f09027221 */ /* 0x004fc80000000100 */
[----:B------:R-:W-:Y:S01]  /*4890*/  FFMA R2, R51, R2, R18 ;  /* 0x0000000233027223 */ /* 0x000fe20000000012 */
[----:B----4-:R-:W-:-:S04]  /*48a0*/  FADD R20, -R9, R48 ;  /* 0x0000003009147221 */ /* 0x010fc80000000100 */
[C---:B------:R-:W-:Y:S01]  /*48b0*/  FFMA R31, R51.reuse, R20, R23 ;  /* 0x00000014331f7223 */ /* 0x040fe20000000017 */
[-C--:B------:R-:W-:Y:S01]  /*48c0*/  FFMA R20, -R51, R2.reuse, R47 ;  /* 0x0000000233147223 */ /* 0x080fe2000000012f */
[----:B------:R-:W-:Y:S01]  /*48d0*/  FFMA R23, -R54, R2, R52 ;  /* 0x0000000236177223 */ /* 0x000fe20000000134 */
[----:B0-----:R-:W-:Y:S01]  /*48e0*/  FADD R30, -R9, R44 ;  /* 0x0000002c091e7221 */ /* 0x001fe20000000100 */
[CC--:B------:R-:W-:Y:S01]  /*48f0*/  FFMA R18, -R51.reuse, R31.reuse, R48 ;  /* 0x0000001f33127223 */ /* 0x0c0fe20000000130 */
[-C--:B------:R-:W-:Y:S01]  /*4900*/  FFMA R34, -R56, R31.reuse, R50 ;  /* 0x0000001f38227223 */ /* 0x080fe20000000132 */
[----:B------:R-:W-:Y:S01]  /*4910*/  FFMA R31, -R54, R31, R45 ;  /* 0x0000001f361f7223 */ /* 0x000fe2000000012d */
[----:B------:R-:W-:Y:S01]  /*4920*/  FFMA R59, R51, R30, R3 ;  /* 0x0000001e333b7223 */ /* 0x000fe20000000003 */
[----:B------:R-:W-:Y:S01]  /*4930*/  FFMA R30, -R56, R2, R49 ;  /* 0x00000002381e7223 */ /* 0x000fe20000000131 */
[C---:B------:R-:W-:Y:S01]  /*4940*/  FADD R64, -R9.reuse, R18 ;  /* 0x0000001209407221 */ /* 0x040fe20000000100 */
[----:B------:R-:W-:Y:S01]  /*4950*/  FADD R20, -R9, R20 ;  /* 0x0000001409147221 */ /* 0x000fe20000000100 */
[-C--:B------:R-:W-:Y:S01]  /*4960*/  FFMA R58, -R51, R59.reuse, R44 ;  /* 0x0000003b333a7223 */ /* 0x080fe2000000012c */
[C---:B------:R-:W-:Y:S01]  /*4970*/  FADD R3, -R11.reuse, R30 ;  /* 0x0000001e0b037221 */ /* 0x040fe20000000100 */
[----:B------:R-:W-:Y:S01]  /*4980*/  FADD R57, -R11, R34 ;  /* 0x000000220b397221 */ /* 0x000fe20000000100 */
[----:B------:R-:W-:Y:S01]  /*4990*/  FADD R63, -R10, R31 ;  /* 0x0000001f0a3f7221 */ /* 0x000fe20000000100 */
[-C--:B------:R-:W-:Y:S01]  /*49a0*/  FFMA R2, -R56, R59.reuse, R46 ;  /* 0x0000003b38027223 */ /* 0x080fe2000000012e */
[----:B------:R-:W-:Y:S01]  /*49b0*/  FMUL R61, R3, R64 ;  /* 0x00000040033d7220 */ /* 0x000fe20000400000 */
[----:B------:R-:W-:Y:S01]  /*49c0*/  FFMA R18, -R54, R59, R35 ;  /* 0x0000003b36127223 */ /* 0x000fe20000000123 */
[----:B------:R-:W-:Y:S01]  /*49d0*/  FADD R58, -R9, R58 ;  /* 0x0000003a093a7221 */ /* 0x000fe20000000100 */
[----:B------:R-:W-:Y:S01]  /*49e0*/  FADD R19, -R10, R23 ;  /* 0x000000170a137221 */ /* 0x000fe20000000100 */
[C---:B------:R-:W-:Y:S01]  /*49f0*/  FMUL R60, R20.reuse, R63 ;  /* 0x0000003f143c7220 */ /* 0x040fe20000400000 */
[----:B------:R-:W-:Y:S01]  /*4a00*/  FFMA R65, R20, R57, -R61 ;  /* 0x0000003914417223 */ /* 0x000fe2000000083d */
[----:B------:R-:W-:Y:S01]  /*4a10*/  FADD R62, -R10, R18 ;  /* 0x000000120a3e7221 */ /* 0x000fe20000000100 */
[----:B------:R-:W-:Y:S01]  /*4a20*/  FADD R59, -R11, R2 ;  /* 0x000000020b3b7221 */ /* 0x000fe20000000100 */
[----:B------:R-:W-:Y:S01]  /*4a30*/  FMUL R67, R57, R58 ;  /* 0x0000003a39437220 */ /* 0x000fe20000400000 */
[C---:B------:R-:W-:Y:S01]  /*4a40*/  FFMA R61, R19.reuse, R64, -R60 ;  /* 0x00000040133d7223 */ /* 0x040fe2000000083c */
[----:B------:R-:W-:Y:S01]  /*4a50*/  FMUL R65, R54, R65 ;  /* 0x0000004136417220 */ /* 0x000fe20000400000 */
[----:B------:R-:W-:Y:S01]  /*4a60*/  FMUL R66, R19, R57 ;  /* 0x0000003913427220 */ /* 0x000fe20000400000 */
[C---:B------:R-:W-:Y:S01]  /*4a70*/  FMUL R68, R64.reuse, R62 ;  /* 0x0000003e40447220 */ /* 0x040fe20000400000 */
[----:B------:R-:W-:Y:S01]  /*4a80*/  FFMA R67, R64, R59, -R67 ;  /* 0x0000003b40437223 */ /* 0x000fe20000000843 */
[----:B------:R-:W-:Y:S01]  /*4a90*/  FFMA R60, R56, R61, R65 ;  /* 0x0000003d383c7223 */ /* 0x000fe20000000041 */
[----:B------:R-:W-:Y:S01]  /*4aa0*/  FMUL R64, R63, R59 ;  /* 0x0000003b3f407220 */ /* 0x000fe20000400000 */
        /* <DEDUP_REMOVED lines=45> */
.L_x_74:
[----:B------:R-:W-:Y:S05]  /*4d80*/  BSYNC.RECONVERGENT B5 ;  /* 0x0000000000057941 */ /* 0x000fea0003800200 */
.L_x_73:
        /* <DEDUP_REMOVED lines=14> */
.L_x_76:
[----:B------:R-:W-:Y:S05]  /*4e70*/  BSYNC.RECONVERGENT B5 ;  /* 0x0000000000057941 */ /* 0x000fea0003800200 */
.L_x_75:
        /* <DEDUP_REMOVED lines=25> */
.L_x_72:
[----:B------:R-:W-:Y:S05]  /*5010*/  BSYNC.RECONVERGENT B4 ;  /* 0x0000000000047941 */ /* 0x000fea0003800200 */
.L_x_71:
[----:B------:R-:W-:-:S04]  /*5020*/  IADD3 R53, PT, PT, R53, 0x1, RZ ;  /* 0x0000000135357810 */ /* 0x000fc80007ffe0ff */
[----:B------:R-:W-:-:S13]  /*5030*/  ISETP.NE.AND P0, PT, R53, 0x20, PT ;  /* 0x000000203500780c */ /* 0x000fda0003f05270 */
[----:B------:R-:W-:Y:S05]  /*5040*/  @P0 BRA `(.L_x_77) ;  /* 0xfffffff400a40947 */ /* 0x000fea000383ffff */
[----:B------:R-:W-:Y:S02]  /*5050*/  ISETP.GE.AND P0, PT, R26, RZ, PT ;  /* 0x000000ff1a00720c */ /* 0x000fe40003f06270 */
[----:B------:R-:W-:Y:S02]  /*5060*/  MOV R23, R21 ;  /* 0x0000001500177202 */ /* 0x000fe40000000f00 */
[----:B------:R-:W-:Y:S02]  /*5070*/  MOV R31, R33 ;  /* 0x00000021001f7202 */ /* 0x000fe40000000f00 */
[----:B------:R-:W-:-:S07]  /*5080*/  MOV R30, R32 ;  /* 0x00000020001e7202 */ /* 0x000fce0000000f00 */
[----:B------:R-:W-:Y:S05]  /*5090*/  @!P0 BRA `(.L_x_55) ;  /* 0x0000000000cc8947 */ /* 0x000fea0003800000 */
[----:B------:R-:W-:-:S05]  /*50a0*/  HFMA2 R3, -RZ, RZ, 0, 4.5299530029296875e-06 ;  /* 0x0000004cff037431 */ /* 0x000fca00000001ff */
[----:B------:R-:W-:-:S04]  /*50b0*/  IMAD R18, R26, 0x38, R3 ;  /* 0x000000381a127824 */ /* 0x000fc800078e0203 */
[----:B------:R-:W0:Y:S02]  /*50c0*/  LDC.U8 R2, c[0x3][R18+0x30] ;  /* 0x00c00c0012027b82 */ /* 0x000e240000000000 */
[----:B0-----:R-:W-:-:S13]  /*50d0*/  ISETP.NE.AND P0, PT, R2, RZ, PT ;  /* 0x000000ff0200720c */ /* 0x001fda0003f05270 */
[----:B------:R-:W-:Y:S05]  /*50e0*/  @P0 BRA `(.L_x_55) ;  /* 0x0000000000b80947 */ /* 0x000fea0003800000 */
[----:B------:R-:W0:Y:S01]  /*50f0*/  LDC R21, c[0x3][R18+0x24] ;  /* 0x00c0090012157b82 */ /* 0x000e220000000800 */
[----:B------:R-:W1:Y:S01]  /*5100*/  MUFU.RCP64H R3, 0.8999996185302734375 ;  /* 0x3feccccc00037908 */ /* 0x000e620000001800 */
[----:B------:R-:W-:Y:S01]  /*5110*/  MOV R10, 0xcccccccd ;  /* 0xcccccccd000a7802 */ /* 0x000fe20000000f00 */
[----:B------:R-:W-:Y:S01]  /*5120*/  BSSY.RECONVERGENT B0, `(.L_x_78) ;  /* 0x0000019000007945 */ /* 0x000fe20003800200 */
[----:B------:R-:W-:Y:S02]  /*5130*/  MOV R11, 0x3feccccc ;  /* 0x3feccccc000b7802 */ /* 0x000fe40000000f00 */
[----:B------:R-:W-:Y:S02]  /*5140*/  MOV R2, 0x1 ;  /* 0x0000000100027802 */ /* 0x000fe40000000f00 */
[----:B------:R-:W2:Y:S08]  /*5150*/  LDC R20, c[0x3][R18+0x28] ;  /* 0x00c00a0012147b82 */ /* 0x000eb00000000800 */
[----:B------:R-:W4:Y:S01]  /*5160*/  LDC R22, c[0x3][R18+0x2c] ;  /* 0x00c00b0012167b82 */ /* 0x000f220000000800 */
[----:B-1----:R-:W-:-:S07]  /*5170*/  DFMA R8, R2, -R10, 1 ;  /* 0x3ff000000208742b */ /* 0x002fce000000080a */
[----:B------:R-:W1:Y:S01]  /*5180*/  LDC R19, c[0x3][R18+0x34] ;  /* 0x00c00d0012137b82 */ /* 0x000e620000000800 */
[----:B------:R-:W-:-:S08]  /*5190*/  DFMA R8, R8, R8, R8 ;  /* 0x000000080808722b */ /* 0x000fd00000000008 */
[----:B------:R-:W-:-:S08]  /*51a0*/  DFMA R8, R2, R8, R2 ;  /* 0x000000080208722b */ /* 0x000fd00000000002 */
[----:B------:R-:W-:Y:S01]  /*51b0*/  DFMA R2, R8, -R10, 1 ;  /* 0x3ff000000802742b */ /* 0x000fe2000000080a */
[----:B0-----:R-:W-:-:S07]  /*51c0*/  FMUL R28, R28, R21 ;  /* 0x000000151c1c7220 */ /* 0x001fce0000400000 */
[----:B------:R-:W-:Y:S01]  /*51d0*/  DFMA R2, R8, R2, R8 ;  /* 0x000000020802722b */ /* 0x000fe20000000008 */
[----:B--2---:R-:W-:-:S04]  /*51e0*/  FFMA R20, -R27, R20, -R28 ;  /* 0x000000141b147223 */ /* 0x004fc8000000091c */
[----:B----4-:R-:W-:-:S04]  /*51f0*/  FFMA R20, -R29, R22, R20 ;  /* 0x000000161d147223 */ /* 0x010fc80000000114 */
[----:B-1----:R-:W-:-:S04]  /*5200*/  FMUL R19, R19, R20 ;  /* 0x0000001413137220 */ /* 0x002fc80000400000 */
[----:B------:R-:W0:Y:S02]  /*5210*/  F2F.F64.F32 R22, R19 ;  /* 0x0000001300167310 */ /* 0x000e240000201800 */
[----:B0-----:R-:W-:Y:S01]  /*5220*/  DMUL R8, R22, R2 ;  /* 0x0000000216087228 */ /* 0x001fe20000000000 */
[----:B------:R-:W-:-:S07]  /*5230*/  FSETP.GEU.AND P1, PT, |R23|, 6.5827683646048100446e-37, PT ;  /* 0x036000001700780b */ /* 0x000fce0003f2e200 */
[----:B------:R-:W-:-:S08]  /*5240*/  DFMA R10, R8, -R10, R22 ;  /* 0x8000000a080a722b */ /* 0x000fd00000000016 */
[----:B------:R-:W-:-:S10]  /*5250*/  DFMA R2, R2, R10, R8 ;  /* 0x0000000a0202722b */ /* 0x000fd40000000008 */
[----:B------:R-:W-:-:S05]  /*5260*/  FFMA R8, RZ, 1.8499999046325683594, R3 ;  /* 0x3fecccccff087823 */ /* 0x000fca0000000003 */
[----:B------:R-:W-:-:S13]  /*5270*/  FSETP.GT.AND P0, PT, |R8|, 1.469367938527859385e-39, PT ;  /* 0x001000000800780b */ /* 0x000fda0003f04200 */
[----:B------:R-:W-:Y:S05]  /*5280*/  @P0 BRA P1, `(.L_x_79) ;  /* 0x0000000000080947 */ /* 0x000fea0000800000 */
[----:B------:R-:W-:-:S07]  /*5290*/  MOV R8, 0x52b0 ;  /* 0x000052b000087802 */ /* 0x000fce0000000f00 */
[----:B---3--:R-:W-:Y:S05]  /*52a0*/  CALL.REL.NOINC `($__internal_0_$__cuda_sm20_div_rn_f64_full) ;  /* 0x0000001000487944 */ /* 0x008fea0003c00000 */
.L_x_79:
[----:B------:R-:W-:Y:S05]  /*52b0*/  BSYNC.RECONVERGENT B0 ;  /* 0x0000000000007941 */ /* 0x000fea0003800200 */
.L_x_78:
[----:B------:R-:W0:Y:S01]  /*52c0*/  LDC.64 R18, c[0x4][0x40] ;  /* 0x01001000ff127b82 */ /* 0x000e220000000a00 */
[----:B------:R-:W1:Y:S07]  /*52d0*/  F2F.F32.F64 R3, R2 ;  /* 0x0000000200037310 */ /* 0x000e6e0000301000 */
[----:B------:R-:W2:Y:S01]  /*52e0*/  LDC.64 R20, c[0x4][0x48] ;  /* 0x01001200ff147b82 */ /* 0x000ea20000000a00 */
[----:B0-----:R-:W-:-:S05]  /*52f0*/  IMAD.WIDE R18, R12, 0x4, R18 ;  /* 0x000000040c127825 */ /* 0x001fca00078e0212 */
[----:B------:R0:W-:Y:S01]  /*5300*/  STG.E desc[UR6][R18.64], R14 ;  /* 0x0000000e12007986 */ /* 0x0001e2000c101906 */
[----:B--2---:R-:W-:-:S05]  /*5310*/  IMAD.WIDE R20, R12, 0x4, R20 ;  /* 0x000000040c147825 */ /* 0x004fca00078e0214 */
[----:B-1----:R0:W-:Y:S04]  /*5320*/  STG.E desc[UR6][R20.64], R3 ;  /* 0x0000000314007986 */ /* 0x0021e8000c101906 */
[----:B------:R0:W5:Y:S04]  /*5330*/  LDG.E.64 R34, desc[UR6][R42.64] ;  /* 0x000000062a227981 */ /* 0x000168000c1e1b00 */
[----:B------:R0:W5:Y:S04]  /*5340*/  LDG.E.64 R30, desc[UR6][R42.64+0x8] ;  /* 0x000008062a1e7981 */ /* 0x000168000c1e1b00 */
[----:B------:R0:W5:Y:S01]  /*5350*/  LDG.E.64 R32, desc[UR6][R42.64+0x10] ;  /* 0x000010062a207981 */ /* 0x000162000c1e1b00 */
[----:B------:R-:W-:-:S02]  /*5360*/  IADD3 R13, PT, PT, R13, 0x1, RZ ;  /* 0x000000010d0d7810 */ /* 0x000fc40007ffe0ff */
[----:B------:R-:W-:Y:S02]  /*5370*/  MOV R8, R26 ;  /* 0x0000001a00087202 */ /* 0x000fe40000000f00 */
[----:B------:R-:W-:Y:S02]  /*5380*/  MOV R11, R17 ;  /* 0x00000011000b7202 */ /* 0x000fe40000000f00 */
[----:B------:R-:W-:Y:S02]  /*5390*/  MOV R10, R16 ;  /* 0x00000010000a7202 */ /* 0x000fe40000000f00 */
[----:B------:R-:W-:Y:S02]  /*53a0*/  MOV R9, R15 ;  /* 0x0000000f00097202 */ /* 0x000fe40000000f00 */
[----:B------:R-:W-:Y:S01]  /*53b0*/  IADD3 R12, PT, PT, R12, 0x1, RZ ;  /* 0x000000010c0c7810 */ /* 0x000fe20007ffe0ff */
[----:B0-----:R-:W-:Y:S06]  /*53c0*/  BRA `(.L_x_80) ;  /* 0xffffffc800787947 */ /* 0x001fec000383ffff */
.L_x_55:
[----:B------:R-:W-:Y:S05]  /*53d0*/  BSYNC.RECONVERGENT B3 ;  /* 0x0000000000037941 */ /* 0x000fea0003800200 */
.L_x_31:
[----:B------:R-:W-:Y:S01]  /*53e0*/  SHF.L.U32 R3, R6, 0x7, RZ ;  /* 0x0000000706037819 */ /* 0x000fe200000006ff */
[----:B------:R-:W-:Y:S01]  /*53f0*/  BSSY.RECONVERGENT B0, `(.L_x_81) ;  /* 0x0000093000007945 */ /* 0x000fe20003800200 */
[----:B------:R-:W-:Y:S02]  /*5400*/  MOV R35, R30 ;  /* 0x0000001e00237202 */ /* 0x000fe40000000f00 */
[----:B------:R-:W-:Y:S02]  /*5410*/  ISETP.GT.AND P0, PT, R12, R3, PT ;  /* 0x000000030c00720c */ /* 0x000fe40003f04270 */
[----:B------:R-:W-:-:S11]  /*5420*/  MOV R30, R31 ;  /* 0x0000001f001e7202 */ /* 0x000fd60000000f00 */
[----:B------:R-:W-:Y:S05]  /*5430*/  @!P0 BRA `(.L_x_82) ;  /* 0x0000000800388947 */ /* 0x000fea0003800000 */
[C---:B------:R-:W-:Y:S01]  /*5440*/  IADD3 R2, PT, PT, R13.reuse, -0x1, RZ ;  /* 0xffffffff0d027810 */ /* 0x040fe20007ffe0ff */
[----:B------:R-:W-:Y:S01]  /*5450*/  BSSY.RECONVERGENT B1, `(.L_x_83) ;  /* 0x000003f000017945 */ /* 0x000fe20003800200 */
[----:B------:R-:W-:Y:S02]  /*5460*/  LOP3.LUT R50, R13, 0xf, RZ, 0xc0, !PT ;  /* 0x0000000f0d327812 */ /* 0x000fe400078ec0ff */
[----:B------:R-:W-:Y:S02]  /*5470*/  ISETP.GE.U32.AND P0, PT, R2, 0xf, PT ;  /* 0x0000000f0200780c */ /* 0x000fe40003f06070 */
[----:B------:R-:W-:-:S11]  /*5480*/  ISETP.NE.AND P1, PT, R50, RZ, PT ;  /* 0x000000ff3200720c */ /* 0x000fd60003f25270 */
[----:B------:R-:W-:Y:S05]  /*5490*/  @!P0 BRA `(.L_x_84) ;  /* 0x0000000000e88947 */ /* 0x000fea0003800000 */
[----:B------:R-:W-:Y:S01]  /*54a0*/  HFMA2 R21, -RZ, RZ, 0, 0 ;  /* 0x00000000ff157431 */ /* 0x000fe200000001ff */
[----:B------:R-:W-:-:S07]  /*54b0*/  LOP3.LUT R8, R13, 0xfffffff0, RZ, 0xc0, !PT ;  /* 0xfffffff00d087812 */ /* 0x000fce00078ec0ff */
.L_x_85:
[----:B------:R-:W0:Y:S08]  /*54c0*/  LDC.64 R18, c[0x4][0x48] ;  /* 0x01001200ff127b82 */ /* 0x000e300000000a00 */
[----:B------:R-:W1:Y:S01]  /*54d0*/  LDC.64 R2, c[0x4][0x40] ;  /* 0x01001000ff027b82 */ /* 0x000e620000000a00 */
[----:B0-----:R-:W-:-:S05]  /*54e0*/  IMAD.WIDE R18, R12, 0x4, R18 ;  /* 0x000000040c127825 */ /* 0x001fca00078e0212 */
[----:B------:R-:W2:Y:S01]  /*54f0*/  LDG.E R49, desc[UR6][R18.64+-0x4] ;  /* 0xfffffc0612317981 */ /* 0x000ea2000c1e1900 */
[----:B-1----:R-:W-:-:S03]  /*5500*/  IMAD.WIDE R2, R12, 0x4, R2 ;  /* 0x000000040c027825 */ /* 0x002fc600078e0202 */
[----:B------:R-:W4:Y:S04]  /*5510*/  LDG.E R51, desc[UR6][R18.64+-0x8] ;  /* 0xfffff80612337981 */ /* 0x000f28000c1e1900 */
[----:B------:R-:W2:Y:S04]  /*5520*/  LDG.E R46, desc[UR6][R2.64+-0x4] ;  /* 0xfffffc06022e7981 */ /* 0x000ea8000c1e1900 */
[----:B------:R-:W4:Y:S04]  /*5530*/  LDG.E R53, desc[UR6][R2.64+-0x8] ;  /* 0xfffff80602357981 */ /* 0x000f28000c1e1900 */
[----:B------:R-:W5:Y:S04]  /*5540*/  LDG.E R55, desc[UR6][R18.64+-0xc] ;  /* 0xfffff40612377981 */ /* 0x000f68000c1e1900 */
[----:B------:R-:W5:Y:S04]  /*5550*/  LDG.E R57, desc[UR6][R2.64+-0xc] ;  /* 0xfffff40602397981 */ /* 0x000f68000c1e1900 */
[----:B------:R-:W3:Y:S04]  /*5560*/  LDG.E R59, desc[UR6][R18.64+-0x10] ;  /* 0xfffff006123b7981 */ /* 0x000ee8000c1e1900 */
        /* <DEDUP_REMOVED lines=24> */
[----:B------:R-:W3:Y:S01]  /*56f0*/  LDG.E R47, desc[UR6][R2.64+-0x40] ;  /* 0xffffc006022f7981 */ /* 0x000ee2000c1e1900 */
[----:B------:R-:W-:-:S04]  /*5700*/  IADD3 R21, PT, PT, R21, 0x10, RZ ;  /* 0x0000001015157810 */ /* 0x000fc80007ffe0ff */
[----:B------:R-:W-:Y:S02]  /*5710*/  ISETP.NE.AND P0, PT, R21, R8, PT ;  /* 0x000000081500720c */ /* 0x000fe40003f05270 */
[----:B------:R-:W-:Y:S01]  /*5720*/  IADD3 R12, PT, PT, R12, -0x10, RZ ;  /* 0xfffffff00c0c7810 */ /* 0x000fe20007ffe0ff */
[----:B--2---:R-:W-:-:S04]  /*5730*/  FFMA R46, R49, R14, R46 ;  /* 0x0000000e312e7223 */ /* 0x004fc8000000002e */
[----:B----4-:R-:W-:-:S04]  /*5740*/  FFMA R46, R46, R51, R53 ;  /* 0x000000332e2e7223 */ /* 0x010fc80000000035 */
[----:B-----5:R-:W-:-:S04]  /*5750*/  FFMA R46, R46, R55, R57 ;  /* 0x000000372e2e7223 */ /* 0x020fc80000000039 */
[----:B---3--:R-:W-:-:S04]  /*5760*/  FFMA R46, R46, R59, R61 ;  /* 0x0000003b2e2e7223 */ /* 0x008fc8000000003d */
[----:B------:R-:W-:-:S04]  /*5770*/  FFMA R46, R46, R63, R65 ;  /* 0x0000003f2e2e7223 */ /* 0x000fc80000000041 */
        /* <DEDUP_REMOVED lines=10> */
[----:B------:R-:W-:Y:S01]  /*5820*/  FFMA R14, R26, R44, R47 ;  /* 0x0000002c1a0e7223 */ /* 0x000fe2000000002f */
[----:B------:R-:W-:Y:S06]  /*5830*/  @P0 BRA `(.L_x_85) ;  /* 0xfffffffc00200947 */ /* 0x000fec000383ffff */
.L_x_84:
[----:B------:R-:W-:Y:S05]  /*5840*/  BSYNC.RECONVERGENT B1 ;  /* 0x0000000000017941 */ /* 0x000fea0003800200 */
.L_x_83:
[----:B------:R-:W-:Y:S05]  /*5850*/  @!P1 BRA `(.L_x_82) ;  /* 0x0000000400309947 */ /* 0x000fea0003800000 */
[----:B------:R-:W-:Y:S01]  /*5860*/  ISETP.GE.U32.AND P0, PT, R50, 0x8, PT ;  /* 0x000000083200780c */ /* 0x000fe20003f06070 */
[----:B------:R-:W-:Y:S01]  /*5870*/  BSSY.RECONVERGENT B1, `(.L_x_86) ;  /* 0x0000021000017945 */ /* 0x000fe20003800200 */
[----:B------:R-:W-:-:S04]  /*5880*/  LOP3.LUT R26, R13, 0x7, RZ, 0xc0, !PT ;  /* 0x000000070d1a7812 */ /* 0x000fc800078ec0ff */
[----:B------:R-:W-:-:S07]  /*5890*/  ISETP.NE.AND P1, PT, R26, RZ, PT ;  /* 0x000000ff1a00720c */ /* 0x000fce0003f25270 */
[----:B------:R-:W-:Y:S06]  /*58a0*/  @!P0 BRA `(.L_x_87) ;  /* 0x0000000000748947 */ /* 0x000fec0003800000 */
        /* <DEDUP_REMOVED lines=28> */
[----:B------:R-:W-:-:S07]  /*5a70*/  FFMA R14, R8, R59, R61 ;  /* 0x0000003b080e7223 */ /* 0x000fce000000003d */
.L_x_87:
[----:B------:R-:W-:Y:S05]  /*5a80*/  BSYNC.RECONVERGENT B1 ;  /* 0x0000000000017941 */ /* 0x000fea0003800200 */
.L_x_86:
        /* <DEDUP_REMOVED lines=17> */
[----:B------:R-:W3:Y:S01]  /*5ba0*/  LDG.E R44, desc[UR6][R18.64+-0x10] ;  /* 0xfffff006122c7981 */ /* 0x000ee2000c1e1900 */
[----:B------:R-:W-:Y:S01]  /*5bb0*/  IADD3 R12, PT, PT, R12, -0x4, RZ ;  /* 0xfffffffc0c0c7810 */ /* 0x000fe20007ffe0ff */
[----:B--2---:R-:W-:-:S04]  /*5bc0*/  FFMA R13, R14, R13, R21 ;  /* 0x0000000d0e0d7223 */ /* 0x004fc80000000015 */
[----:B----4-:R-:W-:-:S04]  /*5bd0*/  FFMA R13, R13, R20, R26 ;  /* 0x000000140d0d7223 */ /* 0x010fc8000000001a */
[----:B-----5:R-:W-:-:S04]  /*5be0*/  FFMA R13, R13, R28, R32 ;  /* 0x0000001c0d0d7223 */ /* 0x020fc80000000020 */
[----:B---3--:R-:W-:-:S07]  /*5bf0*/  FFMA R14, R13, R34, R44 ;  /* 0x000000220d0e7223 */ /* 0x008fce000000002c */
.L_x_89:
[----:B------:R-:W-:Y:S05]  /*5c00*/  BSYNC.RECONVERGENT B1 ;  /* 0x0000000000017941 */ /* 0x000fea0003800200 */
.L_x_88:
[----:B------:R-:W-:Y:S05]  /*5c10*/  @!P1 BRA `(.L_x_82) ;  /* 0x0000000000409947 */ /* 0x000fea0003800000 */
[----:B------:R-:W0:Y:S08]  /*5c20*/  LDC.64 R2, c[0x4][0x48] ;  /* 0x01001200ff027b82 */ /* 0x000e300000000a00 */
[----:B------:R-:W1:Y:S01]  /*5c30*/  LDC.64 R18, c[0x4][0x40] ;  /* 0x01001000ff127b82 */ /* 0x000e620000000a00 */
[----:B0-----:R-:W-:-:S04]  /*5c40*/  IMAD.WIDE R2, R12, 0x4, R2 ;  /* 0x000000040c027825 */ /* 0x001fc800078e0202 */
[----:B-1----:R-:W-:Y:S02]  /*5c50*/  IMAD.WIDE R12, R12, 0x4, R18 ;  /* 0x000000040c0c7825 */ /* 0x002fe400078e0212 */
[----:B------:R-:W2:Y:S04]  /*5c60*/  LDG.E R19, desc[UR6][R2.64+-0x4] ;  /* 0xfffffc0602137981 */ /* 0x000ea8000c1e1900 */
[----:B------:R-:W2:Y:S01]  /*5c70*/  LDG.E R21, desc[UR6][R12.64+-0x4] ;  /* 0xfffffc060c157981 */ /* 0x000ea2000c1e1900 */
[----:B------:R-:W-:Y:S01]  /*5c80*/  ISETP.NE.AND P0, PT, R8, 0x1, PT ;  /* 0x000000010800780c */ /* 0x000fe20003f05270 */
[----:B--2---:R-:W-:-:S12]  /*5c90*/  FFMA R14, R14, R19, R21 ;  /* 0x000000130e0e7223 */ /* 0x004fd80000000015 */
[----:B------:R-:W-:Y:S05]  /*5ca0*/  @!P0 BRA `(.L_x_82) ;  /* 0x00000000001c8947 */ /* 0x000fea0003800000 */
[----:B------:R-:W-:Y:S01]  /*5cb0*/  ISETP.NE.AND P0, PT, R8, 0x2, PT ;  /* 0x000000020800780c */ /* 0x000fe20003f05270 */
[----:B------:R-:W2:Y:S04]  /*5cc0*/  LDG.E R19, desc[UR6][R2.64+-0x8] ;  /* 0xfffff80602137981 */ /* 0x000ea8000c1e1900 */
[----:B------:R-:W2:Y:S08]  /*5cd0*/  LDG.E R21, desc[UR6][R12.64+-0x8] ;  /* 0xfffff8060c157981 */ /* 0x000eb0000c1e1900 */
[----:B------:R-:W4:Y:S04]  /*5ce0*/  @P0 LDG.E R27, desc[UR6][R2.64+-0xc] ;  /* 0xfffff406021b0981 */ /* 0x000f28000c1e1900 */
[----:B------:R-:W4:Y:S01]  /*5cf0*/  @P0 LDG.E R8, desc[UR6][R12.64+-0xc] ;  /* 0xfffff4060c080981 */ /* 0x000f22000c1e1900 */
[----:B--2---:R-:W-:-:S04]  /*5d00*/  FFMA R14, R14, R19, R21 ;  /* 0x000000130e0e7223 */ /* 0x004fc80000000015 */
[----:B----4-:R-:W-:-:S07]  /*5d10*/  @P0 FFMA R14, R14, R27, R8 ;  /* 0x0000001b0e0e0223 */ /* 0x010fce0000000008 */
.L_x_82:
[----:B------:R-:W-:Y:S05]  /*5d20*/  BSYNC.RECONVERGENT B0 ;  /* 0x0000000000007941 */ /* 0x000fea0003800200 */
.L_x_81:
[----:B------:R-:W-:Y:S08]  /*5d30*/  F2F.F64.F32 R2, R14 ;  /* 0x0000000e00027310 */ /* 0x000ff00000201800 */
[----:B---3--:R-:W0:Y:S02]  /*5d40*/  F2F.F64.F32 R12, R0 ;  /* 0x00000000000c7310 */ /* 0x008e240000201800 */
[----:B0-----:R-:W-:-:S06]  /*5d50*/  DFMA R2, R2, 0.0009765625, R12 ;  /* 0x3f5000000202782b */ /* 0x001fcc000000000c */
[----:B------:R0:W1:Y:S05]  /*5d60*/  F2F.F32.F64 R0, R2 ;  /* 0x0000000200007310 */ /* 0x00006a0000301000 */
.L_x_23:
[----:B------:R-:W-:Y:S05]  /*5d70*/  BSYNC.RECONVERGENT B2 ;  /* 0x0000000000027941 */ /* 0x000fea0003800200 */
.L_x_22:
[----:B------:R-:W-:Y:S05]  /*5d80*/  BRA.U UP0, `(.L_x_90) ;  /* 0xffffffa500707547 */ /* 0x000fea000b83ffff */
[----:B------:R-:W0:Y:S01]  /*5d90*/  LDC R5, c[0x3][0x48] ;  /* 0x00c01200ff057b82 */ /* 0x000e220000000800 */
[----:B------:R-:W-:Y:S01]  /*5da0*/  BSSY.RECONVERGENT B2, `(.L_x_91) ;  /* 0x000000e000027945 */ /* 0x000fe20003800200 */
[----:B0-2---:R-:W0:Y:S08]  /*5db0*/  MUFU.RCP R2, R5 ;  /* 0x0000000500027308 */ /* 0x005e300000001000 */
[----:B-1-3--:R-:W1:Y:S01]  /*5dc0*/  FCHK P0, R0, R5 ;  /* 0x0000000500007302 */ /* 0x00ae620000000000 */
[----:B0-----:R-:W-:-:S04]  /*5dd0*/  FFMA R3, R2, -R5, 1 ;  /* 0x3f80000002037423 */ /* 0x001fc80000000805 */
[----:B------:R-:W-:-:S04]  /*5de0*/  FFMA R3, R2, R3, R2 ;  /* 0x0000000302037223 */ /* 0x000fc80000000002 */
[----:B------:R-:W-:-:S04]  /*5df0*/  FFMA R2, R0, R3, RZ ;  /* 0x0000000300027223 */ /* 0x000fc800000000ff */
[----:B------:R-:W-:-:S04]  /*5e00*/  FFMA R4, R2, -R5, R0 ;  /* 0x8000000502047223 */ /* 0x000fc80000000000 */
[----:B------:R-:W-:Y:S01]  /*5e10*/  FFMA R2, R3, R4, R2 ;  /* 0x0000000403027223 */ /* 0x000fe20000000002 */
[----:B-1----:R-:W-:Y:S06]  /*5e20*/  @!P0 BRA `(.L_x_92) ;  /* 0x0000000000148947 */ /* 0x002fec0003800000 */
[----:B------:R-:W0:Y:S01]  /*5e30*/  LDCU UR4, c[0x3][0x48] ;  /* 0x00c00900ff0477ac */ /* 0x000e220008000800 */
[----:B------:R-:W-:Y:S02]  /*5e40*/  MOV R2, R0 ;  /* 0x0000000000027202 */ /* 0x000fe40000000f00 */
[----:B------:R-:W-:Y:S02]  /*5e50*/  MOV R18, 0x5e80 ;  /* 0x00005e8000127802 */ /* 0x000fe40000000f00 */
[----:B0-----:R-:W-:-:S07]  /*5e60*/  MOV R3, UR4 ;  /* 0x0000000400037c02 */ /* 0x001fce0008000f00 */
[----:B------:R-:W-:Y:S05]  /*5e70*/  CALL.REL.NOINC `($__internal_3_$__cuda_sm3x_div_rn_noftz_f32_slowpath) ;  /* 0x0000000c00c87944 */ /* 0x000fea0003c00000 */
.L_x_92:
[----:B------:R-:W-:Y:S05]  /*5e80*/  BSYNC.RECONVERGENT B2 ;  /* 0x0000000000027941 */ /* 0x000fea0003800200 */
.L_x_91:
[----:B------:R-:W-:Y:S01]  /*5e90*/  FMNMX.NAN R11, R2, 1, PT ;  /* 0x3f800000020b7809 */ /* 0x000fe20003820000 */
[----:B------:R-:W-:Y:S01]  /*5ea0*/  BSSY.RECONVERGENT B0, `(.L_x_93) ;  /* 0x0000048000007945 */ /* 0x000fe20003800200 */
[----:B------:R-:W-:Y:S02]  /*5eb0*/  HFMA2 R0, -RZ, RZ, 1.875, 0 ;  /* 0x3f800000ff007431 */ /* 0x000fe400000001ff */
[----:B------:R-:W-:-:S13]  /*5ec0*/  FSETP.NEU.AND P0, PT, R11, 1, PT ;  /* 0x3f8000000b00780b */ /* 0x000fda0003f0d000 */
[----:B------:R-:W-:Y:S05]  /*5ed0*/  @!P0 BRA `(.L_x_94) ;  /* 0x0000000400108947 */ /* 0x000fea0003800000 */
[----:B------:R-:W-:-:S13]  /*5ee0*/  FSETP.NAN.AND P0, PT, |R11|, |R11|, PT ;  /* 0x4000000b0b00720b */ /* 0x000fda0003f08200 */
[----:B------:R-:W-:Y:S01]  /*5ef0*/  @P0 FADD R0, R11, 0.45454546809196472168 ;  /* 0x3ee8ba2f0b000421 */ /* 0x000fe20000000000 */
[----:B------:R-:W-:Y:S06]  /*5f00*/  @P0 BRA `(.L_x_94) ;  /* 0x0000000400040947 */ /* 0x000fec0003800000 */
[----:B------:R-:W-:-:S04]  /*5f10*/  FSETP.NEU.AND P0, PT, |R11|, +INF , PT ;  /* 0x7f8000000b00780b */ /* 0x000fc80003f0d200 */
[----:B------:R-:W-:-:S13]  /*5f20*/  FSETP.NEU.AND P0, PT, R11, RZ, P0 ;  /* 0x000000ff0b00720b */ /* 0x000fda000070d000 */
[----:B------:R-:W-:-:S05]  /*5f30*/  @!P0 FADD R0, R11, R11 ;  /* 0x0000000b0b008221 */ /* 0x000fca0000000000 */
[----:B------:R-:W-:Y:S01]  /*5f40*/  @!P0 LOP3.LUT R0, R0, 0x7fffffff, RZ, 0xc0, !PT ;  /* 0x7fffffff00008812 */ /* 0x000fe200078ec0ff */
[----:B------:R-:W-:Y:S06]  /*5f50*/  @!P0 BRA `(.L_x_94) ;  /* 0x0000000000f08947 */ /* 0x000fec0003800000 */
[C---:B------:R-:W-:Y:S01]  /*5f60*/  FMUL R0, |R11|.reuse, 16777216 ;  /* 0x4b8000000b007820 */ /* 0x040fe20000400200 */
[C---:B------:R-:W-:Y:S02]  /*5f70*/  FSETP.GEU.AND P0, PT, |R11|.reuse, 1.175494350822287508e-38, PT ;  /* 0x008000000b00780b */ /* 0x040fe40003f0e200 */
[----:B------:R-:W-:Y:S02]  /*5f80*/  MOV R8, 0x3a2c32e4 ;  /* 0x3a2c32e400087802 */ /* 0x000fe40000000f00 */
[----:B------:R-:W-:Y:S02]  /*5f90*/  FSEL R0, R0, |R11|, !P0 ;  /* 0x4000000b00007208 */ /* 0x000fe40004000000 */
[----:B------:R-:W-:Y:S02]  /*5fa0*/  FSETP.GEU.AND P2, PT, R11, RZ, PT ;  /* 0x000000ff0b00720b */ /* 0x000fe40003f4e000 */
[----:B------:R-:W-:-:S04]  /*5fb0*/  IADD3 R2, PT, PT, R0, -0x3f3504f3, RZ ;  /* 0xc0cafb0d00027810 */ /* 0x000fc80007ffe0ff */
[----:B------:R-:W-:-:S04]  /*5fc0*/  LOP3.LUT R3, R2, 0xff800000, RZ, 0xc0, !PT ;  /* 0xff80000002037812 */ /* 0x000fc800078ec0ff */
[-C--:B------:R-:W-:Y:S02]  /*5fd0*/  IADD3 R0, PT, PT, R0, -R3.reuse, RZ ;  /* 0x8000000300007210 */ /* 0x080fe40007ffe0ff */
[----:B------:R-:W-:-:S03]  /*5fe0*/  I2FP.F32.S32 R3, R3 ;  /* 0x0000000300037245 */ /* 0x000fc60000201400 */
[C---:B------:R-:W-:Y:S01]  /*5ff0*/  FADD R4, R0.reuse, 1 ;  /* 0x3f80000000047421 */ /* 0x040fe20000000000 */
[----:B------:R-:W-:Y:S01]  /*6000*/  FADD R2, R0, -1 ;  /* 0xbf80000000027421 */ /* 0x000fe20000000000 */
[----:B------:R-:W-:-:S03]  /*6010*/  FSEL R0, RZ, -24, P0 ;  /* 0xc1c00000ff007808 */ /* 0x000fc60000000000 */
[----:B------:R-:W-:Y:S01]  /*6020*/  FADD R5, R2, R2 ;  /* 0x0000000202057221 */ /* 0x000fe20000000000 */
[----:B------:R-:W0:Y:S01]  /*6030*/  MUFU.RCP R4, R4 ;  /* 0x0000000400047308 */ /* 0x000e220000001000 */
[----:B------:R-:W-:Y:S02]  /*6040*/  FFMA R0, R3, 1.1920928955078125e-07, R0 ;  /* 0x3400000003007823 */ /* 0x000fe40000000000 */
[----:B0-----:R-:W-:-:S04]  /*6050*/  FMUL R5, R4, R5 ;  /* 0x0000000504057220 */ /* 0x001fc80000400000 */
[----:B------:R-:W-:Y:S01]  /*6060*/  FADD R7, R2, -R5 ;  /* 0x8000000502077221 */ /* 0x000fe20000000000 */
[CC--:B------:R-:W-:Y:S01]  /*6070*/  FMUL R3, R5.reuse, R5.reuse ;  /* 0x0000000505037220 */ /* 0x0c0fe20000400000 */
[----:B------:R-:W-:Y:S02]  /*6080*/  FFMA R9, R5, 1.4426950216293334961, R0 ;  /* 0x3fb8aa3b05097823 */ /* 0x000fe40000000000 */
[----:B------:R-:W-:Y:S01]  /*6090*/  FADD R7, R7, R7 ;  /* 0x0000000707077221 */ /* 0x000fe20000000000 */
[C---:B------:R-:W-:Y:S01]  /*60a0*/  FFMA R8, R3.reuse, R8, 0.0032181653659790754318 ;  /* 0x3b52e7db03087423 */ /* 0x040fe20000000008 */
[----:B------:R-:W-:Y:S02]  /*60b0*/  FADD R0, R0, -R9 ;  /* 0x8000000900007221 */ /* 0x000fe40000000000 */
[----:B------:R-:W-:Y:S01]  /*60c0*/  FFMA R7, R2, -R5, R7 ;  /* 0x8000000502077223 */ /* 0x000fe20000000007 */
[----:B------:R-:W-:Y:S01]  /*60d0*/  FFMA R8, R3, R8, 0.018033718690276145935 ;  /* 0x3c93bb7303087423 */ /* 0x000fe20000000008 */
[----:B------:R-:W-:-:S02]  /*60e0*/  FFMA R0, R5, 1.4426950216293334961, R0 ;  /* 0x3fb8aa3b05007823 */ /* 0x000fc40000000000 */
[----:B------:R-:W-:Y:S01]  /*60f0*/  FMUL R7, R4, R7 ;  /* 0x0000000704077220 */ /* 0x000fe20000400000 */
[----:B------:R-:W-:-:S03]  /*6100*/  FFMA R8, R3, R8, 0.12022458761930465698 ;  /* 0x3df6384f03087423 */ /* 0x000fc60000000008 */
[----:B------:R-:W-:Y:S01]  /*6110*/  FFMA R0, R7, 1.4426950216293334961, R0 ;  /* 0x3fb8aa3b07007823 */ /* 0x000fe20000000000 */
[----:B------:R-:W-:-:S03]  /*6120*/  FMUL R8, R3, R8 ;  /* 0x0000000803087220 */ /* 0x000fc60000400000 */
[----:B------:R-:W-:Y:S01]  /*6130*/  FFMA R2, R5, 1.9251366722983220825e-08, R0 ;  /* 0x32a55e3405027823 */ /* 0x000fe20000000000 */
[----:B------:R-:W-:-:S04]  /*6140*/  FMUL R0, R8, 3 ;  /* 0x4040000008007820 */ /* 0x000fc80000400000 */
[----:B------:R-:W-:-:S04]  /*6150*/  FFMA R7, R7, R0, R2 ;  /* 0x0000000007077223 */ /* 0x000fc80000000002 */
[----:B------:R-:W-:Y:S01]  /*6160*/  FFMA R8, R5, R8, R7 ;  /* 0x0000000805087223 */ /* 0x000fe20000000007 */
[----:B------:R-:W-:-:S03]  /*6170*/  HFMA2 R5, -RZ, RZ, 0.64013671875, -15.109375 ;  /* 0x391fcb8eff057431 */ /* 0x000fc600000001ff */
[----:B------:R-:W-:-:S04]  /*6180*/  FADD R0, R9, R8 ;  /* 0x0000000809007221 */ /* 0x000fc80000000000 */
[----:B------:R-:W-:Y:S01]  /*6190*/  FMUL R3, R0, 0.45454546809196472168 ;  /* 0x3ee8ba2f00037820 */ /* 0x000fe20000400000 */
[----:B------:R-:W-:-:S03]  /*61a0*/  FADD R9, -R9, R0 ;  /* 0x0000000009097221 */ /* 0x000fc60000000100 */
[----:B------:R-:W0:Y:S01]  /*61b0*/  FRND R2, R3 ;  /* 0x0000000300027307 */ /* 0x000e220000201000 */
[----:B------:R-:W-:Y:S01]  /*61c0*/  FADD R9, R8, -R9 ;  /* 0x8000000908097221 */ /* 0x000fe20000000000 */
[----:B------:R-:W-:Y:S01]  /*61d0*/  FFMA R0, R0, 0.45454546809196472168, -R3 ;  /* 0x3ee8ba2f00007823 */ /* 0x000fe20000000803 */
[----:B------:R-:W-:-:S03]  /*61e0*/  FSETP.GT.AND P1, PT, |R3|, 152, PT ;  /* 0x431800000300780b */ /* 0x000fc60003f24200 */
[----:B------:R-:W-:Y:S01]  /*61f0*/  FFMA R9, R9, 0.45454546809196472168, R0 ;  /* 0x3ee8ba2f09097823 */ /* 0x000fe20000000000 */
[----:B0-----:R-:W-:Y:S01]  /*6200*/  FADD R0, R3, -R2 ;  /* 0x8000000203007221 */ /* 0x001fe20000000000 */
[----:B------:R-:W-:-:S03]  /*6210*/  FSETP.GT.AND P0, PT, R2, RZ, PT ;  /* 0x000000ff0200720b */ /* 0x000fc60003f04000 */
[----:B------:R-:W-:Y:S01]  /*6220*/  FADD R0, R0, R9 ;  /* 0x0000000900007221 */ /* 0x000fe20000000000 */
[----:B------:R-:W-:Y:S02]  /*6230*/  SEL R2, RZ, 0x83000000, P0 ;  /* 0x83000000ff027807 */ /* 0x000fe40000000000 */
[----:B------:R-:W-:Y:S01]  /*6240*/  FSETP.GEU.AND P0, PT, R3, RZ, PT ;  /* 0x000000ff0300720b */ /* 0x000fe20003f0e000 */
[----:B------:R-:W-:Y:S01]  /*6250*/  FFMA R5, R0, R5, 0.0013391353422775864601 ;  /* 0x3aaf85ed00057423 */ /* 0x000fe20000000005 */
[----:B------:R-:W-:-:S03]  /*6260*/  IADD3 R4, PT, PT, R2, 0x7f000000, RZ ;  /* 0x7f00000002047810 */ /* 0x000fc60007ffe0ff */
[C---:B------:R-:W-:Y:S02]  /*6270*/  FFMA R7, R0.reuse, R5, 0.0096188392490148544312 ;  /* 0x3c1d985600077423 */ /* 0x040fe40000000005 */
[----:B------:R-:W0:Y:S02]  /*6280*/  F2I.NTZ R5, R3 ;  /* 0x0000000300057305 */ /* 0x000e240000203100 */
[----:B------:R-:W-:-:S04]  /*6290*/  FFMA R7, R0, R7, 0.055503588169813156128 ;  /* 0x3d6357bb00077423 */ /* 0x000fc80000000007 */
[----:B------:R-:W-:-:S04]  /*62a0*/  FFMA R7, R0, R7, 0.24022644758224487305 ;  /* 0x3e75fdec00077423 */ /* 0x000fc80000000007 */
[----:B------:R-:W-:-:S04]  /*62b0*/  FFMA R7, R0, R7, 0.69314718246459960938 ;  /* 0x3f31721800077423 */ /* 0x000fc80000000007 */
[----:B------:R-:W-:Y:S01]  /*62c0*/  FFMA R7, R0, R7, 1 ;  /* 0x3f80000000077423 */ /* 0x000fe20000000007 */
[----:B0-----:R-:W-:Y:S02]  /*62d0*/  LEA R5, R5, -R2, 0x17 ;  /* 0x8000000205057211 */ /* 0x001fe400078eb8ff */
[----:B------:R-:W-:Y:S01]  /*62e0*/  FSEL R0, RZ, +INF , !P0 ;  /* 0x7f800000ff007808 */ /* 0x000fe20004000000 */
[----:B------:R-:W-:-:S04]  /*62f0*/  FMUL R4, R4, R7 ;  /* 0x0000000704047220 */ /* 0x000fc80000400000 */
[----:B------:R-:W-:Y:S01]  /*6300*/  @!P1 FMUL R0, R5, R4 ;  /* 0x0000000405009220 */ /* 0x000fe20000400000 */
[----:B------:R-:W-:-:S07]  /*6310*/  @!P2 MOV R0, 0x7fffffff ;  /* 0x7fffffff0000a802 */ /* 0x000fce0000000f00 */
.L_x_94:
[----:B------:R-:W-:Y:S05]  /*6320*/  BSYNC.RECONVERGENT B0 ;  /* 0x0000000000007941 */ /* 0x000fea0003800200 */
.L_x_93:
[----:B------:R-:W0:Y:S01]  /*6330*/  LDCU.64 UR4, c[0x0][0x380] ;  /* 0x00007000ff0477ac */ /* 0x000e220008000a00 */
[----:B------:R-:W-:Y:S01]  /*6340*/  FMUL R0, R0, 255 ;  /* 0x437f000000007820 */ /* 0x000fe20000400000 */
[----:B------:R-:W-:-:S03]  /*6350*/  LEA R6, R6, R6, 0x1 ;  /* 0x0000000606067211 */ /* 0x000fc600078e08ff */
[----:B------:R-:W1:Y:S01]  /*6360*/  F2I.U32.TRUNC.NTZ R5, R0 ;  /* 0x0000000000057305 */ /* 0x000e62000020f000 */
[----:B0-----:R-:W-:-:S04]  /*6370*/  IADD3 R2, P0, PT, R6, UR4, RZ ;  /* 0x0000000406027c10 */ /* 0x001fc8000ff1e0ff */
[----:B------:R-:W-:-:S05]  /*6380*/  LEA.HI.X.SX32 R3, R6, UR5, 0x1, P0 ;  /* 0x0000000506037c11 */ /* 0x000fca00080f0eff */
[----:B-1----:R-:W-:Y:S04]  /*6390*/  STG.E.U8 desc[UR6][R2.64], R5 ;  /* 0x0000000502007986 */ /* 0x002fe8000c101106 */
[----:B------:R-:W-:Y:S04]  /*63a0*/  STG.E.U8 desc[UR6][R2.64+0x1], R5 ;  /* 0x0000010502007986 */ /* 0x000fe8000c101106 */
[----:B------:R-:W-:Y:S01]  /*63b0*/  STG.E.U8 desc[UR6][R2.64+0x2], R5 ;  /* 0x0000020502007986 */ /* 0x000fe2000c101106 */
[----:B------:R-:W-:Y:S05]  /*63c0*/  EXIT ;  /* 0x000000000000794d */ /* 0x000fea0003800000 */
        .weak           $__internal_0_$__cuda_sm20_div_rn_f64_full
        .type           $__internal_0_$__cuda_sm20_div_rn_f64_full,@function
        .size           $__internal_0_$__cuda_sm20_div_rn_f64_full,($__internal_1_$__cuda_sm20_rcp_rn_f32_slowpath - $__internal_0_$__cuda_sm20_div_rn_f64_full)
$__internal_0_$__cuda_sm20_div_rn_f64_full:
[----:B------:R-:W-:Y:S01]  /*63d0*/  MOV R3, 0x3ffccccc ;  /* 0x3ffccccc00037802 */ /* 0x000fe20000000f00 */
[----:B------:R-:W-:Y:S01]  /*63e0*/  HFMA2 R2, -RZ, RZ, -19.1875, -19.203125 ;  /* 0xcccccccdff027431 */ /* 0x000fe200000001ff */
[----:B------:R-:W-:Y:S01]  /*63f0*/  MOV R11, R23 ;  /* 0x00000017000b7202 */ /* 0x000fe20000000f00 */
[----:B------:R-:W-:Y:S01]  /*6400*/  HFMA2 R18, -RZ, RZ, 0, 5.9604644775390625e-08 ;  /* 0x00000001ff127431 */ /* 0x000fe200000001ff */
[----:B------:R-:W0:Y:S01]  /*6410*/  MUFU.RCP64H R19, R3 ;  /* 0x0000000300137308 */ /* 0x000e220000001800 */
[----:B------:R-:W-:Y:S01]  /*6420*/  MOV R9, 0x1ca00000 ;  /* 0x1ca0000000097802 */ /* 0x000fe20000000f00 */
[----:B------:R-:W-:Y:S01]  /*6430*/  BSSY.RECONVERGENT B1, `(.L_x_95) ;  /* 0x0000047000017945 */ /* 0x000fe20003800200 */
[C---:B------:R-:W-:Y:S02]  /*6440*/  FSETP.GEU.AND P1, PT, |R11|.reuse, 1.469367938527859385e-39, PT ;  /* 0x001000000b00780b */ /* 0x040fe40003f2e200 */
[----:B------:R-:W-:Y:S02]  /*6450*/  LOP3.LUT R29, R11, 0x7ff00000, RZ, 0xc0, !PT ;  /* 0x7ff000000b1d7812 */ /* 0x000fe400078ec0ff */
[----:B------:R-:W-:-:S02]  /*6460*/  MOV R10, R22 ;  /* 0x00000016000a7202 */ /* 0x000fc40000000f00 */
[----:B------:R-:W-:Y:S02]  /*6470*/  ISETP.GE.U32.AND P0, PT, R29, 0x3fe00000, PT ;  /* 0x3fe000001d00780c */ /* 0x000fe40003f06070 */
[----:B------:R-:W-:Y:S02]  /*6480*/  MOV R27, R29 ;  /* 0x0000001d001b7202 */ /* 0x000fe40000000f00 */
[----:B------:R-:W-:Y:S02]  /*6490*/  SEL R9, R9, 0x63400000, !P0 ;  /* 0x6340000009097807 */ /* 0x000fe40004000000 */
[----:B------:R-:W-:Y:S01]  /*64a0*/  MOV R28, 0x3fe00000 ;  /* 0x3fe00000001c7802 */ /* 0x000fe20000000f00 */
[----:B0-----:R-:W-:-:S03]  /*64b0*/  DFMA R20, R18, -R2, 1 ;  /* 0x3ff000001214742b */ /* 0x001fc60000000802 */
[----:B------:R-:W-:-:S05]  /*64c0*/  IADD3 R31, PT, PT, R28, -0x1, RZ ;  /* 0xffffffff1c1f7810 */ /* 0x000fca0007ffe0ff */
[----:B------:R-:W-:-:S08]  /*64d0*/  DFMA R20, R20, R20, R20 ;  /* 0x000000141414722b */ /* 0x000fd00000000014 */
[----:B------:R-:W-:Y:S01]  /*64e0*/  DFMA R22, R18, R20, R18 ;  /* 0x000000141216722b */ /* 0x000fe20000000012 */
[C-C-:B------:R-:W-:Y:S02]  /*64f0*/  @!P1 LOP3.LUT R20, R9.reuse, 0x80000000, R11.reuse, 0xf8, !PT ;  /* 0x8000000009149812 */ /* 0x140fe400078ef80b */
[----:B------:R-:W-:Y:S02]  /*6500*/  LOP3.LUT R19, R9, 0x800fffff, R11, 0xf8, !PT ;  /* 0x800fffff09137812 */ /* 0x000fe400078ef80b */
[----:B------:R-:W-:Y:S02]  /*6510*/  @!P1 LOP3.LUT R21, R20, 0x100000, RZ, 0xfc, !PT ;  /* 0x0010000014159812 */ /* 0x000fe400078efcff */
[----:B------:R-:W-:Y:S01]  /*6520*/  MOV R18, R10 ;  /* 0x0000000a00127202 */ /* 0x000fe20000000f00 */
[----:B------:R-:W-:Y:S01]  /*6530*/  DFMA R24, R22, -R2, 1 ;  /* 0x3ff000001618742b */ /* 0x000fe20000000802 */
[----:B------:R-:W-:-:S06]  /*6540*/  @!P1 MOV R20, RZ ;  /* 0x000000ff00149202 */ /* 0x000fcc0000000f00 */
[----:B------:R-:W-:Y:S02]  /*6550*/  @!P1 DFMA R18, R18, 2, -R20 ;  /* 0x400000001212982b */ /* 0x000fe40000000814 */
[----:B------:R-:W-:-:S08]  /*6560*/  DFMA R24, R22, R24, R22 ;  /* 0x000000181618722b */ /* 0x000fd00000000016 */
[----:B------:R-:W-:Y:S01]  /*6570*/  @!P1 LOP3.LUT R27, R19, 0x7ff00000, RZ, 0xc0, !PT ;  /* 0x7ff00000131b9812 */ /* 0x000fe200078ec0ff */
[----:B------:R-:W-:-:S03]  /*6580*/  DMUL R20, R24, R18 ;  /* 0x0000001218147228 */ /* 0x000fc60000000000 */
[----:B------:R-:W-:-:S04]  /*6590*/  IADD3 R30, PT, PT, R27, -0x1, RZ ;  /* 0xffffffff1b1e7810 */ /* 0x000fc80007ffe0ff */
[----:B------:R-:W-:Y:S01]  /*65a0*/  ISETP.GT.U32.AND P0, PT, R30, 0x7feffffe, PT ;  /* 0x7feffffe1e00780c */ /* 0x000fe20003f04070 */
[----:B------:R-:W-:-:S03]  /*65b0*/  DFMA R22, R20, -R2, R18 ;  /* 0x800000021416722b */ /* 0x000fc60000000012 */
[----:B------:R-:W-:-:S05]  /*65c0*/  ISETP.GT.U32.OR P0, PT, R31, 0x7feffffe, P0 ;  /* 0x7feffffe1f00780c */ /* 0x000fca0000704470 */
[----:B------:R-:W-:-:S08]  /*65d0*/  DFMA R22, R24, R22, R20 ;  /* 0x000000161816722b */ /* 0x000fd00000000014 */
[----:B------:R-:W-:Y:S05]  /*65e0*/  @P0 BRA `(.L_x_96) ;  /* 0x0000000000680947 */ /* 0x000fea0003800000 */
[----:B------:R-:W-:-:S04]  /*65f0*/  MOV R10, 0x3fe00000 ;  /* 0x3fe00000000a7802 */ /* 0x000fc80000000f00 */
[----:B------:R-:W-:-:S04]  /*6600*/  VIADDMNMX R10, R29, -R10, 0xb9600000, !PT ;  /* 0xb96000001d0a7446 */ /* 0x000fc8000780090a */
[----:B------:R-:W-:-:S04]  /*6610*/  VIMNMX R10, PT, PT, R10, 0x46a00000, PT ;  /* 0x46a000000a0a7848 */ /* 0x000fc80003fe0100 */
[----:B------:R-:W-:Y:S02]  /*6620*/  IADD3 R24, PT, PT, -R9, R10, RZ ;  /* 0x0000000a09187210 */ /* 0x000fe40007ffe1ff */
[----:B------:R-:W-:Y:S02]  /*6630*/  MOV R10, RZ ;  /* 0x000000ff000a7202 */ /* 0x000fe40000000f00 */
[----:B------:R-:W-:-:S06]  /*6640*/  IADD3 R11, PT, PT, R24, 0x7fe00000, RZ ;  /* 0x7fe00000180b7810 */ /* 0x000fcc0007ffe0ff */
[----:B------:R-:W-:-:S10]  /*6650*/  DMUL R20, R22, R10 ;  /* 0x0000000a16147228 */ /* 0x000fd40000000000 */
[----:B------:R-:W-:-:S13]  /*6660*/  FSETP.GTU.AND P0, PT, |R21|, 1.469367938527859385e-39, PT ;  /* 0x001000001500780b */ /* 0x000fda0003f0c200 */
[----:B------:R-:W-:Y:S05]  /*6670*/  @P0 BRA `(.L_x_97) ;  /* 0x0000000000880947 */ /* 0x000fea0003800000 */
[----:B------:R-:W-:Y:S01]  /*6680*/  DFMA R2, R22, -R2, R18 ;  /* 0x800000021602722b */ /* 0x000fe20000000012 */
[----:B------:R-:W-:-:S09]  /*6690*/  MOV R10, RZ ;  /* 0x000000ff000a7202 */ /* 0x000fd20000000f00 */
[C---:B------:R-:W-:Y:S02]  /*66a0*/  FSETP.NEU.AND P0, PT, R3.reuse, RZ, PT ;  /* 0x000000ff0300720b */ /* 0x040fe40003f0d000 */
[----:B------:R-:W-:-:S04]  /*66b0*/  LOP3.LUT R2, R3, 0x3feccccc, RZ, 0x3c, !PT ;  /* 0x3feccccc03027812 */ /* 0x000fc800078e3cff */
[----:B------:R-:W-:-:S04]  /*66c0*/  LOP3.LUT R9, R2, 0x80000000, RZ, 0xc0, !PT ;  /* 0x8000000002097812 */ /* 0x000fc800078ec0ff */
[----:B------:R-:W-:-:S03]  /*66d0*/  LOP3.LUT R11, R9, R11, RZ, 0xfc, !PT ;  /* 0x0000000b090b7212 */ /* 0x000fc600078efcff */
[----:B------:R-:W-:Y:S05]  /*66e0*/  @!P0 BRA `(.L_x_97) ;  /* 0x00000000006c8947 */ /* 0x000fea0003800000 */
[----:B------:R-:W-:Y:S01]  /*66f0*/  IADD3 R3, PT, PT, -R24, RZ, RZ ;  /* 0x000000ff18037210 */ /* 0x000fe20007ffe1ff */
[----:B------:R-:W-:Y:S01]  /*6700*/  DMUL.RP R10, R22, R10 ;  /* 0x0000000a160a7228 */ /* 0x000fe20000008000 */
[----:B------:R-:W-:-:S06]  /*6710*/  MOV R2, RZ ;  /* 0x000000ff00027202 */ /* 0x000fcc0000000f00 */
[----:B------:R-:W-:-:S03]  /*6720*/  DFMA R2, R20, -R2, R22 ;  /* 0x800000021402722b */ /* 0x000fc60000000016 */
[----:B------:R-:W-:-:S03]  /*6730*/  LOP3.LUT R9, R11, R9, RZ, 0x3c, !PT ;  /* 0x000000090b097212 */ /* 0x000fc600078e3cff */
[----:B------:R-:W-:-:S04]  /*6740*/  IADD3 R2, PT, PT, -R24, -0x43300000, RZ ;  /* 0xbcd0000018027810 */ /* 0x000fc80007ffe1ff */
[----:B------:R-:W-:-:S04]  /*6750*/  FSETP.NEU.AND P0, PT, |R3|, R2, PT ;  /* 0x000000020300720b */ /* 0x000fc80003f0d200 */
[----:B------:R-:W-:Y:S02]  /*6760*/  FSEL R20, R10, R20, !P0 ;  /* 0x000000140a147208 */ /* 0x000fe40004000000 */
[----:B------:R-:W-:Y:S01]  /*6770*/  FSEL R21, R9, R21, !P0 ;  /* 0x0000001509157208 */ /* 0x000fe20004000000 */
[----:B------:R-:W-:Y:S06]  /*6780*/  BRA `(.L_x_97) ;  /* 0x0000000000447947 */ /* 0x000fec0003800000 */
.L_x_96:
[----:B------:R-:W-:-:S14]  /*6790*/  DSETP.NAN.AND P0, PT, R10, R10, PT ;  /* 0x0000000a0a00722a */ /* 0x000fdc0003f08000 */
[----:B------:R-:W-:Y:S05]  /*67a0*/  @P0 BRA `(.L_x_98) ;  /* 0x0000000000340947 */ /* 0x000fea0003800000 */
[----:B------:R-:W-:Y:S02]  /*67b0*/  ISETP.NE.AND P0, PT, R27, R28, PT ;  /* 0x0000001c1b00720c */ /* 0x000fe40003f05270 */
[----:B------:R-:W-:Y:S02]  /*67c0*/  MOV R20, 0x0 ;  /* 0x0000000000147802 */ /* 0x000fe40000000f00 */
[----:B------:R-:W-:-:S09]  /*67d0*/  MOV R21, 0xfff80000 ;  /* 0xfff8000000157802 */ /* 0x000fd20000000f00 */
[----:B------:R-:W-:Y:S05]  /*67e0*/  @!P0 BRA `(.L_x_97) ;  /* 0x00000000002c8947 */ /* 0x000fea0003800000 */
[----:B------:R-:W-:Y:S02]  /*67f0*/  ISETP.NE.AND P0, PT, R27, 0x7ff00000, PT ;  /* 0x7ff000001b00780c */ /* 0x000fe40003f05270 */
[----:B------:R-:W-:Y:S02]  /*6800*/  LOP3.LUT R10, R11, 0x3feccccc, RZ, 0x3c, !PT ;  /* 0x3feccccc0b0a7812 */ /* 0x000fe400078e3cff */
[----:B------:R-:W-:Y:S02]  /*6810*/  ISETP.EQ.OR P0, PT, R28, RZ, !P0 ;  /* 0x000000ff1c00720c */ /* 0x000fe40004702670 */
[----:B------:R-:W-:-:S11]  /*6820*/  LOP3.LUT R21, R10, 0x80000000, RZ, 0xc0, !PT ;  /* 0x800000000a157812 */ /* 0x000fd600078ec0ff */
[----:B------:R-:W-:Y:S02]  /*6830*/  @P0 LOP3.LUT R2, R21, 0x7ff00000, RZ, 0xfc, !PT ;  /* 0x7ff0000015020812 */ /* 0x000fe400078efcff */
[----:B------:R-:W-:Y:S02]  /*6840*/  @!P0 MOV R20, RZ ;  /* 0x000000ff00148202 */ /* 0x000fe40000000f00 */
[----:B------:R-:W-:Y:S02]  /*6850*/  @P0 MOV R20, RZ ;  /* 0x000000ff00140202 */ /* 0x000fe40000000f00 */
[----:B------:R-:W-:Y:S01]  /*6860*/  @P0 MOV R21, R2 ;  /* 0x0000000200150202 */ /* 0x000fe20000000f00 */
[----:B------:R-:W-:Y:S06]  /*6870*/  BRA `(.L_x_97) ;  /* 0x0000000000087947 */ /* 0x000fec0003800000 */
.L_x_98:
[----:B------:R-:W-:Y:S02]  /*6880*/  LOP3.LUT R21, R11, 0x80000, RZ, 0xfc, !PT ;  /* 0x000800000b157812 */ /* 0x000fe400078efcff */
[----:B------:R-:W-:-:S07]  /*6890*/  MOV R20, R10 ;  /* 0x0000000a00147202 */ /* 0x000fce0000000f00 */
.L_x_97:
[----:B------:R-:W-:Y:S05]  /*68a0*/  BSYNC.RECONVERGENT B1 ;  /* 0x0000000000017941 */ /* 0x000fea0003800200 */
.L_x_95:
[----:B------:R-:W-:Y:S01]  /*68b0*/  HFMA2 R9, -RZ, RZ, 0, 0 ;  /* 0x00000000ff097431 */ /* 0x000fe200000001ff */
[----:B------:R-:W-:Y:S02]  /*68c0*/  MOV R2, R20 ;  /* 0x0000001400027202 */ /* 0x000fe40000000f00 */
[----:B------:R-:W-:Y:S01]  /*68d0*/  MOV R3, R21 ;  /* 0x0000001500037202 */ /* 0x000fe20000000f00 */
[----:B------:R-:W-:Y:S06]  /*68e0*/  RET.REL.NODEC R8 `(_Z12render_pixelPhP17curandStateXORWOW) ;  /* 0xffffff9408c47950 */ /* 0x000fec0003c3ffff */
        .weak           $__internal_1_$__cuda_sm20_rcp_rn_f32_slowpath
        .type           $__internal_1_$__cuda_sm20_rcp_rn_f32_slowpath,@function
        .size           $__internal_1_$__cuda_sm20_rcp_rn_f32_slowpath,($__internal_2_$__cuda_sm20_sqrt_rn_f32_slowpath - $__internal_1_$__cuda_sm20_rcp_rn_f32_slowpath)
$__internal_1_$__cuda_sm20_rcp_rn_f32_slowpath:
[----:B------:R-:W-:Y:S01]  /*68f0*/  SHF.L.U32 R3, R2, 0x1, RZ ;  /* 0x0000000102037819 */ /* 0x000fe200000006ff */
[----:B------:R-:W-:Y:S03]  /*6900*/  BSSY.RECONVERGENT B1, `(.L_x_99) ;  /* 0x0000030000017945 */ /* 0x000fe60003800200 */
[----:B------:R-:W-:-:S04]  /*6910*/  SHF.R.U32.HI R49, RZ, 0x18, R3 ;  /* 0x00000018ff317819 */ /* 0x000fc80000011603 */
[----:B------:R-:W-:-:S13]  /*6920*/  ISETP.NE.U32.AND P0, PT, R49, RZ, PT ;  /* 0x000000ff3100720c */ /* 0x000fda0003f05070 */
[----:B------:R-:W-:Y:S05]  /*6930*/  @P0 BRA `(.L_x_100) ;  /* 0x0000000000280947 */ /* 0x000fea0003800000 */
[----:B------:R-:W-:-:S04]  /*6940*/  SHF.L.U32 R3, R2, 0x1, RZ ;  /* 0x0000000102037819 */ /* 0x000fc800000006ff */
[----:B------:R-:W-:-:S13]  /*6950*/  ISETP.NE.AND P0, PT, R3, RZ, PT ;  /* 0x000000ff0300720c */ /* 0x000fda0003f05270 */
[----:B------:R-:W-:Y:S01]  /*6960*/  @P0 FFMA R20, R2, 1.84467440737095516160e+19, RZ ;  /* 0x5f80000002140823 */ /* 0x000fe200000000ff */
[----:B------:R-:W-:Y:S08]  /*6970*/  @!P0 MUFU.RCP R19, R2 ;  /* 0x0000000200138308 */ /* 0x000ff00000001000 */
[----:B------:R-:W0:Y:S02]  /*6980*/  @P0 MUFU.RCP R3, R20 ;  /* 0x0000001400030308 */ /* 0x000e240000001000 */
[----:B0-----:R-:W-:-:S04]  /*6990*/  @P0 FFMA R47, R20, R3, -1 ;  /* 0xbf800000142f0423 */ /* 0x001fc80000000003 */
[----:B------:R-:W-:-:S04]  /*69a0*/  @P0 FADD.FTZ R48, -R47, -RZ ;  /* 0x800000ff2f300221 */ /* 0x000fc80000010100 */
[----:B------:R-:W-:-:S04]  /*69b0*/  @P0 FFMA R3, R3, R48, R3 ;  /* 0x0000003003030223 */ /* 0x000fc80000000003 */
[----:B------:R-:W-:Y:S01]  /*69c0*/  @P0 FFMA R19, R3, 1.84467440737095516160e+19, RZ ;  /* 0x5f80000003130823 */ /* 0x000fe200000000ff */
[----:B------:R-:W-:Y:S06]  /*69d0*/  BRA `(.L_x_101) ;  /* 0x0000000000887947 */ /* 0x000fec0003800000 */
.L_x_100:
[----:B------:R-:W-:-:S04]  /*69e0*/  IADD3 R51, PT, PT, R49, -0xfd, RZ ;  /* 0xffffff0331337810 */ /* 0x000fc80007ffe0ff */
[----:B------:R-:W-:-:S13]  /*69f0*/  ISETP.GT.U32.AND P0, PT, R51, 0x1, PT ;  /* 0x000000013300780c */ /* 0x000fda0003f04070 */
[----:B------:R-:W-:Y:S05]  /*6a00*/  @P0 BRA `(.L_x_102) ;  /* 0x0000000000780947 */ /* 0x000fea0003800000 */
[----:B------:R-:W-:Y:S02]  /*6a10*/  LOP3.LUT R3, R2, 0x7fffff, RZ, 0xc0, !PT ;  /* 0x007fffff02037812 */ /* 0x000fe400078ec0ff */
[----:B------:R-:W-:Y:S02]  /*6a20*/  MOV R48, 0x3 ;  /* 0x0000000300307802 */ /* 0x000fe40000000f00 */
[----:B------:R-:W-:Y:S02]  /*6a30*/  LOP3.LUT R3, R3, 0x3f800000, RZ, 0xfc, !PT ;  /* 0x3f80000003037812 */ /* 0x000fe400078efcff */
[----:B------:R-:W-:Y:S02]  /*6a40*/  SHF.L.U32 R48, R48, R51, RZ ;  /* 0x0000003330307219 */ /* 0x000fe400000006ff */
[----:B------:R-:W0:Y:S02]  /*6a50*/  MUFU.RCP R20, R3 ;  /* 0x0000000300147308 */ /* 0x000e240000001000 */
[----:B0-----:R-:W-:-:S04]  /*6a60*/  FFMA R19, R3, R20, -1 ;  /* 0xbf80000003137423 */ /* 0x001fc80000000014 */
[----:B------:R-:W-:-:S04]  /*6a70*/  FADD.FTZ R19, -R19, -RZ ;  /* 0x800000ff13137221 */ /* 0x000fc80000010100 */
[CCC-:B------:R-:W-:Y:S01]  /*6a80*/  FFMA.RM R47, R20.reuse, R19.reuse, R20.reuse ;  /* 0x00000013142f7223 */ /* 0x1c0fe20000004014 */
[----:B------:R-:W-:-:S04]  /*6a90*/  FFMA.RP R20, R20, R19, R20 ;  /* 0x0000001314147223 */ /* 0x000fc80000008014 */
[C---:B------:R-:W-:Y:S02]  /*6aa0*/  LOP3.LUT R19, R47.reuse, 0x7fffff, RZ, 0xc0, !PT ;  /* 0x007fffff2f137812 */ /* 0x040fe400078ec0ff */
[----:B------:R-:W-:Y:S02]  /*6ab0*/  FSETP.NEU.FTZ.AND P0, PT, R47, R20, PT ;  /* 0x000000142f00720b */ /* 0x000fe40003f1d000 */
[----:B------:R-:W-:Y:S02]  /*6ac0*/  LOP3.LUT R19, R19, 0x800000, RZ, 0xfc, !PT ;  /* 0x0080000013137812 */ /* 0x000fe400078efcff */
[----:B------:R-:W-:Y:S02]  /*6ad0*/  SEL R20, RZ, 0xffffffff, !P0 ;  /* 0xffffffffff147807 */ /* 0x000fe40004000000 */
[----:B------:R-:W-:Y:S02]  /*6ae0*/  LOP3.LUT R48, R48, R19, RZ, 0xc0, !PT ;  /* 0x0000001330307212 */ /* 0x000fe400078ec0ff */
[----:B------:R-:W-:-:S02]  /*6af0*/  IADD3 R20, PT, PT, -R20, RZ, RZ ;  /* 0x000000ff14147210 */ /* 0x000fc40007ffe1ff */
[-C--:B------:R-:W-:Y:S02]  /*6b00*/  SHF.R.U32.HI R48, RZ, R51.reuse, R48 ;  /* 0x00000033ff307219 */ /* 0x080fe40000011630 */
[----:B------:R-:W-:Y:S02]  /*6b10*/  LOP3.LUT P2, RZ, R20, R51, R19, 0xf8, !PT ;  /* 0x0000003314ff7212 */ /* 0x000fe4000784f813 */
[C---:B------:R-:W-:Y:S02]  /*6b20*/  LOP3.LUT P0, RZ, R48.reuse, 0x1, RZ, 0xc0, !PT ;  /* 0x0000000130ff7812 */ /* 0x040fe4000780c0ff */
[----:B------:R-:W-:Y:S02]  /*6b30*/  LOP3.LUT P3, RZ, R48, 0x2, RZ, 0xc0, !PT ;  /* 0x0000000230ff7812 */ /* 0x000fe4000786c0ff */
[----:B------:R-:W-:Y:S02]  /*6b40*/  IADD3 R20, PT, PT, R49, -0xfc, RZ ;  /* 0xffffff0431147810 */ /* 0x000fe40007ffe0ff */
[----:B------:R-:W-:-:S02]  /*6b50*/  PLOP3.LUT P0, PT, P0, P2, P3, 0xe0, 0x0 ;  /* 0x000000000000781c */ /* 0x000fc40000705c30 */
[----:B------:R-:W-:Y:S02]  /*6b60*/  LOP3.LUT P2, RZ, R2, 0x7fffff, RZ, 0xc0, !PT ;  /* 0x007fffff02ff7812 */ /* 0x000fe4000784c0ff */
[----:B------:R-:W-:Y:S02]  /*6b70*/  SEL R3, RZ, 0x1, !P0 ;  /* 0x00000001ff037807 */ /* 0x000fe40004000000 */
[----:B------:R-:W-:Y:S02]  /*6b80*/  SHF.R.U32.HI R19, RZ, R20, R19 ;  /* 0x00000014ff137219 */ /* 0x000fe40000011613 */
[----:B------:R-:W-:-:S04]  /*6b90*/  IADD3 R3, PT, PT, -R3, RZ, RZ ;  /* 0x000000ff03037210 */ /* 0x000fc80007ffe1ff */
[----:B------:R-:W-:-:S13]  /*6ba0*/  ISETP.GE.AND P0, PT, R3, RZ, PT ;  /* 0x000000ff0300720c */ /* 0x000fda0003f06270 */
[----:B------:R-:W-:-:S04]  /*6bb0*/  @!P0 IADD3 R19, PT, PT, R19, 0x1, RZ ;  /* 0x0000000113138810 */ /* 0x000fc80007ffe0ff */
[----:B------:R-:W-:-:S04]  /*6bc0*/  @!P2 SHF.L.U32 R19, R19, 0x1, RZ ;  /* 0x000000011313a819 */ /* 0x000fc800000006ff */
[----:B------:R-:W-:Y:S01]  /*6bd0*/  LOP3.LUT R19, R19, 0x80000000, R2, 0xf8, !PT ;  /* 0x8000000013137812 */ /* 0x000fe200078ef802 */
[----:B------:R-:W-:Y:S06]  /*6be0*/  BRA `(.L_x_101) ;  /* 0x0000000000047947 */ /* 0x000fec0003800000 */
.L_x_102:
[----:B------:R0:W1:Y:S02]  /*6bf0*/  MUFU.RCP R19, R2 ;  /* 0x0000000200137308 */ /* 0x0000640000001000 */
.L_x_101:
[----:B------:R-:W-:Y:S05]  /*6c00*/  BSYNC.RECONVERGENT B1 ;  /* 0x0000000000017941 */ /* 0x000fea0003800200 */
.L_x_99:
[----:B------:R-:W-:Y:S01]  /*6c10*/  HFMA2 R3, -RZ, RZ, 0, 0 ;  /* 0x00000000ff037431 */ /* 0x000fe200000001ff */
[----:B0-----:R-:W-:-:S04]  /*6c20*/  MOV R2, R18 ;  /* 0x0000001200027202 */ /* 0x001fc80000000f00 */
[----:B-1----:R-:W-:Y:S05]  /*6c30*/  RET.REL.NODEC R2 `(_Z12render_pixelPhP17curandStateXORWOW) ;  /* 0xffffff9002f07950 */ /* 0x002fea0003c3ffff */
        .weak           $__internal_2_$__cuda_sm20_sqrt_rn_f32_slowpath
        .type           $__internal_2_$__cuda_sm20_sqrt_rn_f32_slowpath,@function
        .size           $__internal_2_$__cuda_sm20_sqrt_rn_f32_slowpath,($__internal_3_$__cuda_sm3x_div_rn_noftz_f32_slowpath - $__internal_2_$__cuda_sm20_sqrt_rn_f32_slowpath)
$__internal_2_$__cuda_sm20_sqrt_rn_f32_slowpath:
[----:B------:R-:W-:-:S13]  /*6c40*/  LOP3.LUT P0, RZ, R2, 0x7fffffff, RZ, 0xc0, !PT ;  /* 0x7fffffff02ff7812 */ /* 0x000fda000780c0ff */
[----:B------:R-:W-:Y:S01]  /*6c50*/  @!P0 MOV R49, R2 ;  /* 0x0000000200318202 */ /* 0x000fe20000000f00 */
[----:B------:R-:W-:Y:S06]  /*6c60*/  @!P0 BRA `(.L_x_103) ;  /* 0x0000000000408947 */ /* 0x000fec0003800000 */
[----:B------:R-:W-:-:S13]  /*6c70*/  FSETP.GEU.FTZ.AND P0, PT, R2, RZ, PT ;  /* 0x000000ff0200720b */ /* 0x000fda0003f1e000 */
[----:B------:R-:W-:Y:S01]  /*6c80*/  @!P0 MOV R49, 0x7fffffff ;  /* 0x7fffffff00318802 */ /* 0x000fe20000000f00 */
[----:B------:R-:W-:Y:S06]  /*6c90*/  @!P0 BRA `(.L_x_103) ;  /* 0x0000000000348947 */ /* 0x000fec0003800000 */
[----:B------:R-:W-:-:S13]  /*6ca0*/  FSETP.GTU.FTZ.AND P0, PT, |R2|, +INF , PT ;  /* 0x7f8000000200780b */ /* 0x000fda0003f1c200 */
[----:B------:R-:W-:Y:S01]  /*6cb0*/  @P0 FADD.FTZ R49, R2, 1 ;  /* 0x3f80000002310421 */ /* 0x000fe20000010000 */
[----:B------:R-:W-:Y:S06]  /*6cc0*/  @P0 BRA `(.L_x_103) ;  /* 0x0000000000280947 */ /* 0x000fec0003800000 */
[----:B------:R-:W-:-:S13]  /*6cd0*/  FSETP.NEU.FTZ.AND P0, PT, |R2|, +INF , PT ;  /* 0x7f8000000200780b */ /* 0x000fda0003f1d200 */
[----:B------:R-:W-:-:S04]  /*6ce0*/  @P0 FFMA R50, R2, 1.84467440737095516160e+19, RZ ;  /* 0x5f80000002320823 */ /* 0x000fc800000000ff */
[----:B------:R-:W0:Y:S02]  /*6cf0*/  @P0 MUFU.RSQ R51, R50 ;  /* 0x0000003200330308 */ /* 0x000e240000001400 */
[----:B0-----:R-:W-:Y:S01]  /*6d00*/  @P0 FMUL.FTZ R3, R50, R51 ;  /* 0x0000003332030220 */ /* 0x001fe20000410000 */
[----:B------:R-:W-:-:S03]  /*6d10*/  @P0 FMUL.FTZ R48, R51, 0.5 ;  /* 0x3f00000033300820 */ /* 0x000fc60000410000 */
[----:B------:R-:W-:-:S04]  /*6d20*/  @P0 FADD.FTZ R49, -R3, -RZ ;  /* 0x800000ff03310221 */ /* 0x000fc80000010100 */
[----:B------:R-:W-:Y:S01]  /*6d30*/  @P0 FFMA R52, R3, R49, R50 ;  /* 0x0000003103340223 */ /* 0x000fe20000000032 */
[----:B------:R-:W-:-:S03]  /*6d40*/  @!P0 MOV R49, R2 ;  /* 0x0000000200318202 */ /* 0x000fc60000000f00 */
[----:B------:R-:W-:-:S04]  /*6d50*/  @P0 FFMA R48, R52, R48, R3 ;  /* 0x0000003034300223 */ /* 0x000fc80000000003 */
[----:B------:R-:W-:-:S07]  /*6d60*/  @P0 FMUL.FTZ R49, R48, 2.3283064365386962891e-10 ;  /* 0x2f80000030310820 */ /* 0x000fce0000410000 */
.L_x_103:
[----:B------:R-:W-:Y:S01]  /*6d70*/  HFMA2 R3, -RZ, RZ, 0, 0 ;  /* 0x00000000ff037431 */ /* 0x000fe200000001ff */
[----:B------:R-:W-:-:S04]  /*6d80*/  MOV R2, R18 ;  /* 0x0000001200027202 */ /* 0x000fc80000000f00 */
[----:B------:R-:W-:Y:S05]  /*6d90*/  RET.REL.NODEC R2 `(_Z12render_pixelPhP17curandStateXORWOW) ;  /* 0xffffff9002987950 */ /* 0x000fea0003c3ffff */
        .weak           $__internal_3_$__cuda_sm3x_div_rn_noftz_f32_slowpath
        .type           $__internal_3_$__cuda_sm3x_div_rn_noftz_f32_slowpath,@function
        .size           $__internal_3_$__cuda_sm3x_div_rn_noftz_f32_slowpath,(.L_x_119 - $__internal_3_$__cuda_sm3x_div_rn_noftz_f32_slowpath)
$__internal_3_$__cuda_sm3x_div_rn_noftz_f32_slowpath:
[----:B------:R-:W-:Y:S01]  /*6da0*/  SHF.R.U32.HI R19, RZ, 0x17, R3 ;  /* 0x00000017ff137819 */ /* 0x000fe20000011603 */
[----:B------:R-:W-:Y:S01]  /*6db0*/  BSSY.RECONVERGENT B0, `(.L_x_104) ;  /* 0x0000063000007945 */ /* 0x000fe20003800200 */
[----:B------:R-:W-:Y:S02]  /*6dc0*/  SHF.R.U32.HI R65, RZ, 0x17, R2 ;  /* 0x00000017ff417819 */ /* 0x000fe40000011602 */
[----:B------:R-:W-:Y:S02]  /*6dd0*/  LOP3.LUT R19, R19, 0xff, RZ, 0xc0, !PT ;  /* 0x000000ff13137812 */ /* 0x000fe400078ec0ff */
[----:B------:R-:W-:Y:S02]  /*6de0*/  LOP3.LUT R65, R65, 0xff, RZ, 0xc0, !PT ;  /* 0x000000ff41417812 */ /* 0x000fe400078ec0ff */
[----:B------:R-:W-:Y:S02]  /*6df0*/  IADD3 R67, PT, PT, R19, -0x1, RZ ;  /* 0xffffffff13437810 */ /* 0x000fe40007ffe0ff */
[----:B------:R-:W-:-:S02]  /*6e00*/  IADD3 R69, PT, PT, R65, -0x1, RZ ;  /* 0xffffffff41457810 */ /* 0x000fc40007ffe0ff */
[----:B------:R-:W-:Y:S02]  /*6e10*/  ISETP.GT.U32.AND P0, PT, R67, 0xfd, PT ;  /* 0x000000fd4300780c */ /* 0x000fe40003f04070 */
[----:B------:R-:W-:Y:S02]  /*6e20*/  MOV R71, R3 ;  /* 0x0000000300477202 */ /* 0x000fe40000000f00 */
[----:B------:R-:W-:-:S13]  /*6e30*/  ISETP.GT.U32.OR P0, PT, R69, 0xfd, P0 ;  /* 0x000000fd4500780c */ /* 0x000fda0000704470 */
[----:B------:R-:W-:Y:S01]  /*6e40*/  @!P0 MOV R20, RZ ;  /* 0x000000ff00148202 */ /* 0x000fe20000000f00 */
[----:B------:R-:W-:Y:S06]  /*6e50*/  @!P0 BRA `(.L_x_105) ;  /* 0x00000000005c8947 */ /* 0x000fec0003800000 */
[----:B------:R-:W-:Y:S02]  /*6e60*/  FSETP.GTU.FTZ.AND P0, PT, |R2|, +INF , PT ;  /* 0x7f8000000200780b */ /* 0x000fe40003f1c200 */
[----:B------:R-:W-:-:S04]  /*6e70*/  FSETP.GTU.FTZ.AND P2, PT, |R3|, +INF , PT ;  /* 0x7f8000000300780b */ /* 0x000fc80003f5c200 */
[----:B------:R-:W-:-:S13]  /*6e80*/  PLOP3.LUT P0, PT, P0, P2, PT, 0xf8, 0x8f ;  /* 0x00000000008f781c */ /* 0x000fda0000705f70 */
[----:B------:R-:W-:Y:S05]  /*6e90*/  @P0 BRA `(.L_x_106) ;  /* 0x00000004004c0947 */ /* 0x000fea0003800000 */
[----:B------:R-:W-:-:S13]  /*6ea0*/  LOP3.LUT P0, RZ, R71, 0x7fffffff, R2, 0xc8, !PT ;  /* 0x7fffffff47ff7812 */ /* 0x000fda000780c802 */
[----:B------:R-:W-:Y:S05]  /*6eb0*/  @!P0 BRA `(.L_x_107) ;  /* 0x00000004003c8947 */ /* 0x000fea0003800000 */
[C---:B------:R-:W-:Y:S02]  /*6ec0*/  FSETP.NEU.FTZ.AND P0, PT, |R2|.reuse, +INF , PT ;  /* 0x7f8000000200780b */ /* 0x040fe40003f1d200 */
[----:B------:R-:W-:Y:S02]  /*6ed0*/  FSETP.NEU.FTZ.AND P3, PT, |R3|, +INF , PT ;  /* 0x7f8000000300780b */ /* 0x000fe40003f7d200 */
[----:B------:R-:W-:-:S11]  /*6ee0*/  FSETP.NEU.FTZ.AND P2, PT, |R2|, +INF , PT ;  /* 0x7f8000000200780b */ /* 0x000fd60003f5d200 */
[----:B------:R-:W-:Y:S05]  /*6ef0*/  @!P3 BRA !P0, `(.L_x_107) ;  /* 0x00000004002cb947 */ /* 0x000fea0004000000 */
[----:B------:R-:W-:-:S04]  /*6f00*/  LOP3.LUT P0, RZ, R2, 0x7fffffff, RZ, 0xc0, !PT ;  /* 0x7fffffff02ff7812 */ /* 0x000fc8000780c0ff */
[----:B------:R-:W-:-:S13]  /*6f10*/  PLOP3.LUT P0, PT, P3, P0, PT, 0x2f, 0xf2 ;  /* 0x0000000000f2781c */ /* 0x000fda0001f00577 */
[----:B------:R-:W-:Y:S05]  /*6f20*/  @P0 BRA `(.L_x_108) ;  /* 0x0000000400180947 */ /* 0x000fea0003800000 */
[----:B------:R-:W-:-:S04]  /*6f30*/  LOP3.LUT P0, RZ, R71, 0x7fffffff, RZ, 0xc0, !PT ;  /* 0x7fffffff47ff7812 */ /* 0x000fc8000780c0ff */
[----:B------:R-:W-:-:S13]  /*6f40*/  PLOP3.LUT P0, PT, P2, P0, PT, 0x2f, 0xf2 ;  /* 0x0000000000f2781c */ /* 0x000fda0001700577 */
[----:B------:R-:W-:Y:S05]  /*6f50*/  @P0 BRA `(.L_x_109) ;  /* 0x0000000400000947 */ /* 0x000fea0003800000 */
[----:B------:R-:W-:Y:S02]  /*6f60*/  ISETP.GE.AND P0, PT, R69, RZ, PT ;  /* 0x000000ff4500720c */ /* 0x000fe40003f06270 */
[----:B------:R-:W-:-:S11]  /*6f70*/  ISETP.GE.AND P2, PT, R67, RZ, PT ;  /* 0x000000ff4300720c */ /* 0x000fd60003f46270 */
[----:B------:R-:W-:Y:S01]  /*6f80*/  @P0 MOV R20, RZ ;  /* 0x000000ff00140202 */ /* 0x000fe20000000f00 */
[----:B------:R-:W-:Y:S01]  /*6f90*/  @!P0 FFMA R2, R2, 1.84467440737095516160e+19, RZ ;  /* 0x5f80000002028823 */ /* 0x000fe200000000ff */
[----:B------:R-:W-:Y:S01]  /*6fa0*/  @!P0 MOV R20, 0xffffffc0 ;  /* 0xffffffc000148802 */ /* 0x000fe20000000f00 */
[----:B------:R-:W-:-:S03]  /*6fb0*/  @!P2 FFMA R71, R3, 1.84467440737095516160e+19, RZ ;  /* 0x5f8000000347a823 */ /* 0x000fc600000000ff */
[----:B------:R-:W-:-:S07]  /*6fc0*/  @!P2 IADD3 R20, PT, PT, R20, 0x40, RZ ;  /* 0x000000401414a810 */ /* 0x000fce0007ffe0ff */
.L_x_105:
[----:B------:R-:W-:Y:S01]  /*6fd0*/  LEA R70, R19, 0xc0800000, 0x17 ;  /* 0xc080000013467811 */ /* 0x000fe200078eb8ff */
[----:B------:R-:W-:Y:S01]  /*6fe0*/  BSSY.RECONVERGENT B1, `(.L_x_110) ;  /* 0x0000036000017945 */ /* 0x000fe20003800200 */
[----:B------:R-:W-:Y:S02]  /*6ff0*/  IADD3 R69, PT, PT, R65, -0x7f, RZ ;  /* 0xffffff8141457810 */ /* 0x000fe40007ffe0ff */
[----:B------:R-:W-:-:S03]  /*7000*/  IADD3 R72, PT, PT, -R70, R71, RZ ;  /* 0x0000004746487210 */ /* 0x000fc60007ffe1ff */
[C---:B------:R-:W-:Y:S01]  /*7010*/  IMAD R2, R69.reuse, -0x800000, R2 ;  /* 0xff80000045027824 */ /* 0x040fe200078e0202 */
[----:B------:R-:W0:Y:S01]  /*7020*/  MUFU.RCP R70, R72 ;  /* 0x0000004800467308 */ /* 0x000e220000001000 */
[----:B------:R-:W-:Y:S01]  /*7030*/  FADD.FTZ R67, -R72, -RZ ;  /* 0x800000ff48437221 */ /* 0x000fe20000010100 */
[----:B------:R-:W-:-:S04]  /*7040*/  IADD3 R69, PT, PT, R69, 0x7f, -R19 ;  /* 0x0000007f45457810 */ /* 0x000fc80007ffe813 */
[----:B------:R-:W-:Y:S01]  /*7050*/  IADD3 R69, PT, PT, R69, R20, RZ ;  /* 0x0000001445457210 */ /* 0x000fe20007ffe0ff */
[----:B0-----:R-:W-:-:S04]  /*7060*/  FFMA R65, R70, R67, 1 ;  /* 0x3f80000046417423 */ /* 0x001fc80000000043 */
[----:B------:R-:W-:-:S04]  /*7070*/  FFMA R65, R70, R65, R70 ;  /* 0x0000004146417223 */ /* 0x000fc80000000046 */
[----:B------:R-:W-:-:S04]  /*7080*/  FFMA R70, R2, R65, RZ ;  /* 0x0000004102467223 */ /* 0x000fc800000000ff */
[----:B------:R-:W-:-:S04]  /*7090*/  FFMA R71, R67, R70, R2 ;  /* 0x0000004643477223 */ /* 0x000fc80000000002 */
[----:B------:R-:W-:-:S04]  /*70a0*/  FFMA R70, R65, R71, R70 ;  /* 0x0000004741467223 */ /* 0x000fc80000000046 */
[----:B------:R-:W-:-:S04]  /*70b0*/  FFMA R67, R67, R70, R2 ;  /* 0x0000004643437223 */ /* 0x000fc80000000002 */
[----:B------:R-:W-:-:S05]  /*70c0*/  FFMA R2, R65, R67, R70 ;  /* 0x0000004341027223 */ /* 0x000fca0000000046 */
[----:B------:R-:W-:-:S04]  /*70d0*/  SHF.R.U32.HI R19, RZ, 0x17, R2 ;  /* 0x00000017ff137819 */ /* 0x000fc80000011602 */
[----:B------:R-:W-:-:S04]  /*70e0*/  LOP3.LUT R20, R19, 0xff, RZ, 0xc0, !PT ;  /* 0x000000ff13147812 */ /* 0x000fc800078ec0ff */
[----:B------:R-:W-:-:S04]  /*70f0*/  IADD3 R19, PT, PT, R20, R69, RZ ;  /* 0x0000004514137210 */ /* 0x000fc80007ffe0ff */
[----:B------:R-:W-:-:S04]  /*7100*/  IADD3 R20, PT, PT, R19, -0x1, RZ ;  /* 0xffffffff13147810 */ /* 0x000fc80007ffe0ff */
[----:B------:R-:W-:-:S13]  /*7110*/  ISETP.GE.U32.AND P0, PT, R20, 0xfe, PT ;  /* 0x000000fe1400780c */ /* 0x000fda0003f06070 */
[----:B------:R-:W-:Y:S05]  /*7120*/  @!P0 BRA `(.L_x_111) ;  /* 0x0000000000808947 */ /* 0x000fea0003800000 */
[----:B------:R-:W-:-:S13]  /*7130*/  ISETP.GT.AND P0, PT, R19, 0xfe, PT ;  /* 0x000000fe1300780c */ /* 0x000fda0003f04270 */
[----:B------:R-:W-:Y:S05]  /*7140*/  @P0 BRA `(.L_x_112) ;  /* 0x00000000006c0947 */ /* 0x000fea0003800000 */
[----:B------:R-:W-:-:S13]  /*7150*/  ISETP.GE.AND P0, PT, R19, 0x1, PT ;  /* 0x000000011300780c */ /* 0x000fda0003f06270 */
[----:B------:R-:W-:Y:S05]  /*7160*/  @P0 BRA `(.L_x_113) ;  /* 0x0000000000740947 */ /* 0x000fea0003800000 */
[----:B------:R-:W-:Y:S02]  /*7170*/  ISETP.GE.AND P0, PT, R19, -0x18, PT ;  /* 0xffffffe81300780c */ /* 0x000fe40003f06270 */
[----:B------:R-:W-:-:S11]  /*7180*/  LOP3.LUT R2, R2, 0x80000000, RZ, 0xc0, !PT ;  /* 0x8000000002027812 */ /* 0x000fd600078ec0ff */
[----:B------:R-:W-:Y:S05]  /*7190*/  @!P0 BRA `(.L_x_113) ;  /* 0x0000000000688947 */ /* 0x000fea0003800000 */
[CCC-:B------:R-:W-:Y:S01]  /*71a0*/  FFMA.RZ R69, R65.reuse, R67.reuse, R70.reuse ;  /* 0x0000004341457223 */ /* 0x1c0fe2000000c046 */
[CCC-:B------:R-:W-:Y:S01]  /*71b0*/  FFMA.RP R20, R65.reuse, R67.reuse, R70.reuse ;  /* 0x0000004341147223 */ /* 0x1c0fe20000008046 */
[----:B------:R-:W-:Y:S01]  /*71c0*/  FFMA.RM R65, R65, R67, R70 ;  /* 0x0000004341417223 */ /* 0x000fe20000004046 */
[----:B------:R-:W-:Y:S02]  /*71d0*/  IADD3 R67, PT, PT, R19, 0x20, RZ ;  /* 0x0000002013437810 */ /* 0x000fe40007ffe0ff */
[----:B------:R-:W-:Y:S02]  /*71e0*/  LOP3.LUT R69, R69, 0x7fffff, RZ, 0xc0, !PT ;  /* 0x007fffff45457812 */ /* 0x000fe400078ec0ff */
[----:B------:R-:W-:Y:S02]  /*71f0*/  ISETP.NE.AND P3, PT, R19, RZ, PT ;  /* 0x000000ff1300720c */ /* 0x000fe40003f65270 */
[----:B------:R-:W-:Y:S02]  /*7200*/  LOP3.LUT R70, R69, 0x800000, RZ, 0xfc, !PT ;  /* 0x0080000045467812 */ /* 0x000fe400078efcff */
[----:B------:R-:W-:-:S02]  /*7210*/  ISETP.NE.AND P2, PT, R19, RZ, PT ;  /* 0x000000ff1300720c */ /* 0x000fc40003f45270 */
[----:B------:R-:W-:Y:S02]  /*7220*/  IADD3 R19, PT, PT, -R19, RZ, RZ ;  /* 0x000000ff13137210 */ /* 0x000fe40007ffe1ff */
[----:B------:R-:W-:Y:S02]  /*7230*/  SHF.L.U32 R67, R70, R67, RZ ;  /* 0x0000004346437219 */ /* 0x000fe400000006ff */
[----:B------:R-:W-:Y:S02]  /*7240*/  FSETP.NEU.FTZ.AND P0, PT, R20, R65, PT ;  /* 0x000000411400720b */ /* 0x000fe40003f1d000 */
[----:B------:R-:W-:Y:S02]  /*7250*/  SEL R19, R19, RZ, P3 ;  /* 0x000000ff13137207 */ /* 0x000fe40001800000 */
[----:B------:R-:W-:Y:S02]  /*7260*/  ISETP.NE.AND P2, PT, R67, RZ, P2 ;  /* 0x000000ff4300720c */ /* 0x000fe40001745270 */
[----:B------:R-:W-:-:S02]  /*7270*/  SHF.R.U32.HI R70, RZ, R19, R70 ;  /* 0x00000013ff467219 */ /* 0x000fc40000011646 */
[----:B------:R-:W-:Y:S02]  /*7280*/  PLOP3.LUT P0, PT, P0, P2, PT, 0xf8, 0x8f ;  /* 0x00000000008f781c */ /* 0x000fe40000705f70 */
[----:B------:R-:W-:Y:S02]  /*7290*/  SHF.R.U32.HI R19, RZ, 0x1, R70 ;  /* 0x00000001ff137819 */ /* 0x000fe40000011646 */
[----:B------:R-:W-:-:S04]  /*72a0*/  SEL R20, RZ, 0x1, !P0 ;  /* 0x00000001ff147807 */ /* 0x000fc80004000000 */
[----:B------:R-:W-:-:S04]  /*72b0*/  LOP3.LUT R65, R20, 0x1, R19, 0xf8, !PT ;  /* 0x0000000114417812 */ /* 0x000fc800078ef813 */
[----:B------:R-:W-:-:S04]  /*72c0*/  LOP3.LUT R70, R65, R70, RZ, 0xc0, !PT ;  /* 0x0000004641467212 */ /* 0x000fc800078ec0ff */
[----:B------:R-:W-:-:S04]  /*72d0*/  IADD3 R19, PT, PT, R19, R70, RZ ;  /* 0x0000004613137210 */ /* 0x000fc80007ffe0ff */
[----:B------:R-:W-:Y:S01]  /*72e0*/  LOP3.LUT R2, R19, R2, RZ, 0xfc, !PT ;  /* 0x0000000213027212 */ /* 0x000fe200078efcff */
[----:B------:R-:W-:Y:S06]  /*72f0*/  BRA `(.L_x_113) ;  /* 0x0000000000107947 */ /* 0x000fec0003800000 */
.L_x_112:
[----:B------:R-:W-:-:S04]  /*7300*/  LOP3.LUT R2, R2, 0x80000000, RZ, 0xc0, !PT ;  /* 0x8000000002027812 */ /* 0x000fc800078ec0ff */
[----:B------:R-:W-:Y:S01]  /*7310*/  LOP3.LUT R2, R2, 0x7f800000, RZ, 0xfc, !PT ;  /* 0x7f80000002027812 */ /* 0x000fe200078efcff */
[----:B------:R-:W-:Y:S06]  /*7320*/  BRA `(.L_x_113) ;  /* 0x0000000000047947 */ /* 0x000fec0003800000 */
.L_x_111:
[----:B------:R-:W-:-:S07]  /*7330*/  LEA R2, R69, R2, 0x17 ;  /* 0x0000000245027211 */ /* 0x000fce00078eb8ff */
.L_x_113:
[----:B------:R-:W-:Y:S05]  /*7340*/  BSYNC.RECONVERGENT B1 ;  /* 0x0000000000017941 */ /* 0x000fea0003800200 */
.L_x_110:
[----:B------:R-:W-:Y:S05]  /*7350*/  BRA `(.L_x_114) ;  /* 0x0000000000207947 */ /* 0x000fea0003800000 */
.L_x_109:
[----:B------:R-:W-:-:S04]  /*7360*/  LOP3.LUT R2, R71, 0x80000000, R2, 0x48, !PT ;  /* 0x8000000047027812 */ /* 0x000fc800078e4802 */
[----:B------:R-:W-:Y:S01]  /*7370*/  LOP3.LUT R2, R2, 0x7f800000, RZ, 0xfc, !PT ;  /* 0x7f80000002027812 */ /* 0x000fe200078efcff */
[----:B------:R-:W-:Y:S06]  /*7380*/  BRA `(.L_x_114) ;  /* 0x0000000000147947 */ /* 0x000fec0003800000 */
.L_x_108:
[----:B------:R-:W-:Y:S01]  /*7390*/  LOP3.LUT R2, R71, 0x80000000, R2, 0x48, !PT ;  /* 0x8000000047027812 */ /* 0x000fe200078e4802 */
[----:B------:R-:W-:Y:S06]  /*73a0*/  BRA `(.L_x_114) ;  /* 0x00000000000c7947 */ /* 0x000fec0003800000 */
.L_x_107:
[----:B------:R-:W0:Y:S01]  /*73b0*/  MUFU.RSQ R2, -QNAN ;  /* 0xffc0000000027908 */ /* 0x000e220000001400 */
[----:B------:R-:W-:Y:S05]  /*73c0*/  BRA `(.L_x_114) ;  /* 0x0000000000047947 */ /* 0x000fea0003800000 */
.L_x_106:
[----:B------:R-:W-:-:S07]  /*73d0*/  FADD.FTZ R2, R2, R3 ;  /* 0x0000000302027221 */ /* 0x000fce0000010000 */
.L_x_114:
[----:B------:R-:W-:Y:S05]  /*73e0*/  BSYNC.RECONVERGENT B0 ;  /* 0x0000000000007941 */ /* 0x000fea0003800200 */
.L_x_104:
[----:B------:R-:W-:-:S04]  /*73f0*/  HFMA2 R19, -RZ, RZ, 0, 0 ;  /* 0x00000000ff137431 */ /* 0x000fc800000001ff */
[----:B0-----:R-:W-:Y:S05]  /*7400*/  RET.REL.NODEC R18 `(_Z12render_pixelPhP17curandStateXORWOW) ;  /* 0xffffff8812fc7950 */ /* 0x001fea0003c3ffff */
.L_x_115:
        /* <DEDUP_REMOVED lines=15> */
.L_x_119:


//--------------------- .nv.global.init           --------------------------
	.section	.nv.global.init,"aw",@progbits
	.align	4
.nv.global.init:
	.type		__cudart_i2opi_f,@object
	.size		__cudart_i2opi_f,(mrg32k3aM1SubSeq - __cudart_i2opi_f)
__cudart_i2opi_f:
        /*0000*/ 	.byte	0x41, 0x90, 0x43, 0x3c, 0x99, 0x95, 0x62, 0xdb, 0xc0, 0xdd, 0x34, 0xf5, 0xd1, 0x57, 0x27, 0xfc
        /*0010*/ 	.byte	0x29, 0x15, 0x44, 0x4e, 0x6e, 0x83, 0xf9, 0xa2
	.type		mrg32k3aM1SubSeq,@object
	.size		mrg32k3aM1SubSeq,(mrg32k3aM2SubSeq - mrg32k3aM1SubSeq)
mrg32k3aM1SubSeq:
        /*0018*/ 	.byte	0x0b, 0xcc, 0xee, 0x04, 0x73, 0x29, 0x8b, 0x6f, 0xf6, 0x53, 0x03, 0xf6, 0x23, 0xf6, 0xea, 0xda
        /* <DEDUP_REMOVED lines=125> */
	.type		mrg32k3aM2SubSeq,@object
	.size		mrg32k3aM2SubSeq,(mrg32k3aM1 - mrg32k3aM2SubSeq)
mrg32k3aM2SubSeq:
        /* <DEDUP_REMOVED lines=126> */
	.type		mrg32k3aM1,@object
	.size		mrg32k3aM1,(mrg32k3aM1Seq - mrg32k3aM1)
mrg32k3aM1:
        /* <DEDUP_REMOVED lines=144> */
	.type		mrg32k3aM1Seq,@object
	.size		mrg32k3aM1Seq,(mrg32k3aM2 - mrg32k3aM1Seq)
mrg32k3aM1Seq:
        /* <DEDUP_REMOVED lines=144> */
	.type		mrg32k3aM2,@object
	.size		mrg32k3aM2,(mrg32k3aM2Seq - mrg32k3aM2)
mrg32k3aM2:
        /* <DEDUP_REMOVED lines=144> */
	.type		mrg32k3aM2Seq,@object
	.size		mrg32k3aM2Seq,(precalc_xorwow_matrix - mrg32k3aM2Seq)
mrg32k3aM2Seq:
        /* <DEDUP_REMOVED lines=144> */
	.type		precalc_xorwow_matrix,@object
	.size		precalc_xorwow_matrix,(precalc_xorwow_offset_matrix - precalc_xorwow_matrix)
precalc_xorwow_matrix:
        /* <DEDUP_REMOVED lines=6400> */
	.type		precalc_xorwow_offset_matrix,@object
	.size		precalc_xorwow_offset_matrix,(.L_1 - precalc_xorwow_offset_matrix)
precalc_xorwow_offset_matrix:
        /* <DEDUP_REMOVED lines=6400> */
.L_1:


//--------------------- .nv.shared.reserved.0     --------------------------
	.section	.nv.shared.reserved.0,"aw",@nobits
	.weak		__nv_reservedSMEM_offset_0_alias
	.size		__nv_reservedSMEM_offset_0_alias, 0, 64
	.other		__nv_reservedSMEM_offset_0_alias,@"STO_CUDA_RESERVED_SHARED STV_DEFAULT"
__nv_reservedSMEM_offset_0_alias:
	.zero		0
	.zero		64


//--------------------- .nv.global                --------------------------
	.section	.nv.global,"aw",@nobits
	.align	4
.nv.global:
	.type		stack_dir,@object
	.size		stack_dir,(stack_indir_rate - stack_dir)
stack_dir:
	.zero		134217728
	.type		stack_indir_rate,@object
	.size		stack_indir_rate,(.L_21 - stack_indir_rate)
stack_indir_rate:
	.zero		134217728
.L_21:


//--------------------- .nv.constant0._Z11init_curandP17curandStateXORWOWi --------------------------
	.section	.nv.constant0._Z11init_curandP17curandStateXORWOWi,"a",@progbits
	.sectionflags	@""
	.align	4
.nv.constant0._Z11init_curandP17curandStateXORWOWi:
	.zero		908


//--------------------- .nv.constant0._Z12render_pixelPhP17curandStateXORWOW --------------------------
	.section	.nv.constant0._Z12render_pixelPhP17curandStateXORWOW,"a",@progbits
	.sectionflags	@""
	.align	4
.nv.constant0._Z12render_pixelPhP17curandStateXORWOW:
	.zero		912


//--------------------- SYMBOLS --------------------------

	.type		.nv.reservedSmem.offset0,@object
	.size		.nv.reservedSmem.offset0,0x4
